//
// Generated by NVIDIA NVVM Compiler
//
// Compiler Build ID: CL-36424714
// Cuda compilation tools, release 13.0, V13.0.88
// Based on NVVM 20.0.0
//

.version 9.0
.target sm_100
.address_size 64

	// .globl	_Z4convPcPiPf
// _ZZ4convPcPiPfE5slice has been demoted

.visible .entry _Z4convPcPiPf(
	.param .u64 .ptr .align 1 _Z4convPcPiPf_param_0,
	.param .u64 .ptr .align 1 _Z4convPcPiPf_param_1,
	.param .u64 .ptr .align 1 _Z4convPcPiPf_param_2
)
{
	.local .align 16 .b8 	__local_depot0[16];
	.reg .b64 	%SP;
	.reg .b64 	%SPL;
	.reg .pred 	%p<7>;
	.reg .b32 	%r<451>;
	.reg .b32 	%f<656>;
	.reg .b64 	%rd<425>;
	// demoted variable
	.shared .align 4 .b8 _ZZ4convPcPiPfE5slice[32768];
	mov.u64 	%SPL, __local_depot0;
	ld.param.u64 	%rd6, [_Z4convPcPiPf_param_0];
	ld.param.u64 	%rd7, [_Z4convPcPiPf_param_1];
	ld.param.u64 	%rd8, [_Z4convPcPiPf_param_2];
	add.u64 	%rd1, %SPL, 0;
	mov.u32 	%r1, %ctaid.y;
	add.s32 	%r4, %r1, -1022;
	setp.lt.u32 	%p1, %r4, -1020;
	@%p1 bra 	$L__BB0_12;
	mov.u32 	%r5, %tid.x;
	mov.u32 	%r6, %ctaid.x;
	cvta.to.global.u64 	%rd10, %rd8;
	cvta.to.global.u64 	%rd11, %rd7;
	cvta.to.global.u64 	%rd12, %rd6;
	mul.wide.u32 	%rd13, %r5, 8;
	add.s64 	%rd2, %rd12, %rd13;
	shl.b32 	%r7, %r5, 5;
	mov.u32 	%r8, _ZZ4convPcPiPfE5slice;
	add.s32 	%r2, %r8, %r7;
	add.s32 	%r3, %r5, -2;
	setp.gt.u32 	%p2, %r3, 1019;
	mul.wide.u32 	%rd14, %r6, 800;
	add.s64 	%rd3, %rd11, %rd14;
	mul.wide.u32 	%rd15, %r6, 4161600;
	add.s64 	%rd16, %rd10, %rd15;
	add.s32 	%r9, %r1, -2;
	mul.wide.u32 	%rd17, %r9, 4080;
	add.s64 	%rd18, %rd16, %rd17;
	mul.wide.u32 	%rd19, %r3, 4;
	add.s64 	%rd4, %rd18, %rd19;
	mul.wide.u32 	%rd20, %r9, 8192;
	add.s64 	%rd21, %rd2, %rd20;
	ld.global.s8 	%r10, [%rd21];
	st.shared.u32 	[%r2], %r10;
	ld.global.s8 	%r11, [%rd21+1];
	st.shared.u32 	[%r2+4], %r11;
	ld.global.s8 	%r12, [%rd21+2];
	st.shared.u32 	[%r2+8], %r12;
	ld.global.s8 	%r13, [%rd21+3];
	st.shared.u32 	[%r2+12], %r13;
	ld.global.s8 	%r14, [%rd21+4];
	st.shared.u32 	[%r2+16], %r14;
	ld.global.s8 	%r15, [%rd21+5];
	st.shared.u32 	[%r2+20], %r15;
	ld.global.s8 	%r16, [%rd21+6];
	st.shared.u32 	[%r2+24], %r16;
	ld.global.s8 	%r17, [%rd21+7];
	st.shared.u32 	[%r2+28], %r17;
	bar.sync 	0;
	mov.f32 	%f1, 0f00000000;
	st.local.v4.f32 	[%rd1], {%f1, %f1, %f1, %f1};
	@%p2 bra 	$L__BB0_3;
	ld.shared.u32 	%r18, [%r2+-64];
	cvt.rn.f32.s32 	%f2, %r18;
	ld.global.u32 	%r19, [%rd3];
	mul.wide.s32 	%rd22, %r19, 4;
	add.s64 	%rd23, %rd1, %rd22;
	ld.local.f32 	%f3, [%rd23];
	add.f32 	%f4, %f3, %f2;
	st.local.f32 	[%rd23], %f4;
	ld.shared.u32 	%r20, [%r2+-60];
	cvt.rn.f32.s32 	%f5, %r20;
	ld.global.u32 	%r21, [%rd3+4];
	mul.wide.s32 	%rd24, %r21, 4;
	add.s64 	%rd25, %rd1, %rd24;
	ld.local.f32 	%f6, [%rd25];
	add.f32 	%f7, %f6, %f5;
	st.local.f32 	[%rd25], %f7;
	ld.shared.u32 	%r22, [%r2+-56];
	cvt.rn.f32.s32 	%f8, %r22;
	ld.global.u32 	%r23, [%rd3+8];
	mul.wide.s32 	%rd26, %r23, 4;
	add.s64 	%rd27, %rd1, %rd26;
	ld.local.f32 	%f9, [%rd27];
	add.f32 	%f10, %f9, %f8;
	st.local.f32 	[%rd27], %f10;
	ld.shared.u32 	%r24, [%r2+-52];
	cvt.rn.f32.s32 	%f11, %r24;
	ld.global.u32 	%r25, [%rd3+12];
	mul.wide.s32 	%rd28, %r25, 4;
	add.s64 	%rd29, %rd1, %rd28;
	ld.local.f32 	%f12, [%rd29];
	add.f32 	%f13, %f12, %f11;
	st.local.f32 	[%rd29], %f13;
	ld.shared.u32 	%r26, [%r2+-48];
	cvt.rn.f32.s32 	%f14, %r26;
	ld.global.u32 	%r27, [%rd3+16];
	mul.wide.s32 	%rd30, %r27, 4;
	add.s64 	%rd31, %rd1, %rd30;
	ld.local.f32 	%f15, [%rd31];
	add.f32 	%f16, %f15, %f14;
	st.local.f32 	[%rd31], %f16;
	ld.shared.u32 	%r28, [%r2+-44];
	cvt.rn.f32.s32 	%f17, %r28;
	ld.global.u32 	%r29, [%rd3+20];
	mul.wide.s32 	%rd32, %r29, 4;
	add.s64 	%rd33, %rd1, %rd32;
	ld.local.f32 	%f18, [%rd33];
	add.f32 	%f19, %f18, %f17;
	st.local.f32 	[%rd33], %f19;
	ld.shared.u32 	%r30, [%r2+-40];
	cvt.rn.f32.s32 	%f20, %r30;
	ld.global.u32 	%r31, [%rd3+24];
	mul.wide.s32 	%rd34, %r31, 4;
	add.s64 	%rd35, %rd1, %rd34;
	ld.local.f32 	%f21, [%rd35];
	add.f32 	%f22, %f21, %f20;
	st.local.f32 	[%rd35], %f22;
	ld.shared.u32 	%r32, [%r2+-36];
	cvt.rn.f32.s32 	%f23, %r32;
	ld.global.u32 	%r33, [%rd3+28];
	mul.wide.s32 	%rd36, %r33, 4;
	add.s64 	%rd37, %rd1, %rd36;
	ld.local.f32 	%f24, [%rd37];
	add.f32 	%f25, %f24, %f23;
	st.local.f32 	[%rd37], %f25;
	ld.shared.u32 	%r34, [%r2+-32];
	cvt.rn.f32.s32 	%f26, %r34;
	ld.global.u32 	%r35, [%rd3+32];
	mul.wide.s32 	%rd38, %r35, 4;
	add.s64 	%rd39, %rd1, %rd38;
	ld.local.f32 	%f27, [%rd39];
	add.f32 	%f28, %f27, %f26;
	st.local.f32 	[%rd39], %f28;
	ld.shared.u32 	%r36, [%r2+-28];
	cvt.rn.f32.s32 	%f29, %r36;
	ld.global.u32 	%r37, [%rd3+36];
	mul.wide.s32 	%rd40, %r37, 4;
	add.s64 	%rd41, %rd1, %rd40;
	ld.local.f32 	%f30, [%rd41];
	add.f32 	%f31, %f30, %f29;
	st.local.f32 	[%rd41], %f31;
	ld.shared.u32 	%r38, [%r2+-24];
	cvt.rn.f32.s32 	%f32, %r38;
	ld.global.u32 	%r39, [%rd3+40];
	mul.wide.s32 	%rd42, %r39, 4;
	add.s64 	%rd43, %rd1, %rd42;
	ld.local.f32 	%f33, [%rd43];
	add.f32 	%f34, %f33, %f32;
	st.local.f32 	[%rd43], %f34;
	ld.shared.u32 	%r40, [%r2+-20];
	cvt.rn.f32.s32 	%f35, %r40;
	ld.global.u32 	%r41, [%rd3+44];
	mul.wide.s32 	%rd44, %r41, 4;
	add.s64 	%rd45, %rd1, %rd44;
	ld.local.f32 	%f36, [%rd45];
	add.f32 	%f37, %f36, %f35;
	st.local.f32 	[%rd45], %f37;
	ld.shared.u32 	%r42, [%r2+-16];
	cvt.rn.f32.s32 	%f38, %r42;
	ld.global.u32 	%r43, [%rd3+48];
	mul.wide.s32 	%rd46, %r43, 4;
	add.s64 	%rd47, %rd1, %rd46;
	ld.local.f32 	%f39, [%rd47];
	add.f32 	%f40, %f39, %f38;
	st.local.f32 	[%rd47], %f40;
	ld.shared.u32 	%r44, [%r2+-12];
	cvt.rn.f32.s32 	%f41, %r44;
	ld.global.u32 	%r45, [%rd3+52];
	mul.wide.s32 	%rd48, %r45, 4;
	add.s64 	%rd49, %rd1, %rd48;
	ld.local.f32 	%f42, [%rd49];
	add.f32 	%f43, %f42, %f41;
	st.local.f32 	[%rd49], %f43;
	ld.shared.u32 	%r46, [%r2+-8];
	cvt.rn.f32.s32 	%f44, %r46;
	ld.global.u32 	%r47, [%rd3+56];
	mul.wide.s32 	%rd50, %r47, 4;
	add.s64 	%rd51, %rd1, %rd50;
	ld.local.f32 	%f45, [%rd51];
	add.f32 	%f46, %f45, %f44;
	st.local.f32 	[%rd51], %f46;
	ld.shared.u32 	%r48, [%r2+-4];
	cvt.rn.f32.s32 	%f47, %r48;
	ld.global.u32 	%r49, [%rd3+60];
	mul.wide.s32 	%rd52, %r49, 4;
	add.s64 	%rd53, %rd1, %rd52;
	ld.local.f32 	%f48, [%rd53];
	add.f32 	%f49, %f48, %f47;
	st.local.f32 	[%rd53], %f49;
	ld.shared.u32 	%r50, [%r2];
	cvt.rn.f32.s32 	%f50, %r50;
	ld.global.u32 	%r51, [%rd3+64];
	mul.wide.s32 	%rd54, %r51, 4;
	add.s64 	%rd55, %rd1, %rd54;
	ld.local.f32 	%f51, [%rd55];
	add.f32 	%f52, %f51, %f50;
	st.local.f32 	[%rd55], %f52;
	ld.shared.u32 	%r52, [%r2+4];
	cvt.rn.f32.s32 	%f53, %r52;
	ld.global.u32 	%r53, [%rd3+68];
	mul.wide.s32 	%rd56, %r53, 4;
	add.s64 	%rd57, %rd1, %rd56;
	ld.local.f32 	%f54, [%rd57];
	add.f32 	%f55, %f54, %f53;
	st.local.f32 	[%rd57], %f55;
	ld.shared.u32 	%r54, [%r2+8];
	cvt.rn.f32.s32 	%f56, %r54;
	ld.global.u32 	%r55, [%rd3+72];
	mul.wide.s32 	%rd58, %r55, 4;
	add.s64 	%rd59, %rd1, %rd58;
	ld.local.f32 	%f57, [%rd59];
	add.f32 	%f58, %f57, %f56;
	st.local.f32 	[%rd59], %f58;
	ld.shared.u32 	%r56, [%r2+12];
	cvt.rn.f32.s32 	%f59, %r56;
	ld.global.u32 	%r57, [%rd3+76];
	mul.wide.s32 	%rd60, %r57, 4;
	add.s64 	%rd61, %rd1, %rd60;
	ld.local.f32 	%f60, [%rd61];
	add.f32 	%f61, %f60, %f59;
	st.local.f32 	[%rd61], %f61;
	ld.shared.u32 	%r58, [%r2+16];
	cvt.rn.f32.s32 	%f62, %r58;
	ld.global.u32 	%r59, [%rd3+80];
	mul.wide.s32 	%rd62, %r59, 4;
	add.s64 	%rd63, %rd1, %rd62;
	ld.local.f32 	%f63, [%rd63];
	add.f32 	%f64, %f63, %f62;
	st.local.f32 	[%rd63], %f64;
	ld.shared.u32 	%r60, [%r2+20];
	cvt.rn.f32.s32 	%f65, %r60;
	ld.global.u32 	%r61, [%rd3+84];
	mul.wide.s32 	%rd64, %r61, 4;
	add.s64 	%rd65, %rd1, %rd64;
	ld.local.f32 	%f66, [%rd65];
	add.f32 	%f67, %f66, %f65;
	st.local.f32 	[%rd65], %f67;
	ld.shared.u32 	%r62, [%r2+24];
	cvt.rn.f32.s32 	%f68, %r62;
	ld.global.u32 	%r63, [%rd3+88];
	mul.wide.s32 	%rd66, %r63, 4;
	add.s64 	%rd67, %rd1, %rd66;
	ld.local.f32 	%f69, [%rd67];
	add.f32 	%f70, %f69, %f68;
	st.local.f32 	[%rd67], %f70;
	ld.shared.u32 	%r64, [%r2+28];
	cvt.rn.f32.s32 	%f71, %r64;
	ld.global.u32 	%r65, [%rd3+92];
	mul.wide.s32 	%rd68, %r65, 4;
	add.s64 	%rd69, %rd1, %rd68;
	ld.local.f32 	%f72, [%rd69];
	add.f32 	%f73, %f72, %f71;
	st.local.f32 	[%rd69], %f73;
	ld.shared.u32 	%r66, [%r2+32];
	cvt.rn.f32.s32 	%f74, %r66;
	ld.global.u32 	%r67, [%rd3+96];
	mul.wide.s32 	%rd70, %r67, 4;
	add.s64 	%rd71, %rd1, %rd70;
	ld.local.f32 	%f75, [%rd71];
	add.f32 	%f76, %f75, %f74;
	st.local.f32 	[%rd71], %f76;
	ld.shared.u32 	%r68, [%r2+36];
	cvt.rn.f32.s32 	%f77, %r68;
	ld.global.u32 	%r69, [%rd3+100];
	mul.wide.s32 	%rd72, %r69, 4;
	add.s64 	%rd73, %rd1, %rd72;
	ld.local.f32 	%f78, [%rd73];
	add.f32 	%f79, %f78, %f77;
	st.local.f32 	[%rd73], %f79;
	ld.shared.u32 	%r70, [%r2+40];
	cvt.rn.f32.s32 	%f80, %r70;
	ld.global.u32 	%r71, [%rd3+104];
	mul.wide.s32 	%rd74, %r71, 4;
	add.s64 	%rd75, %rd1, %rd74;
	ld.local.f32 	%f81, [%rd75];
	add.f32 	%f82, %f81, %f80;
	st.local.f32 	[%rd75], %f82;
	ld.shared.u32 	%r72, [%r2+44];
	cvt.rn.f32.s32 	%f83, %r72;
	ld.global.u32 	%r73, [%rd3+108];
	mul.wide.s32 	%rd76, %r73, 4;
	add.s64 	%rd77, %rd1, %rd76;
	ld.local.f32 	%f84, [%rd77];
	add.f32 	%f85, %f84, %f83;
	st.local.f32 	[%rd77], %f85;
	ld.shared.u32 	%r74, [%r2+48];
	cvt.rn.f32.s32 	%f86, %r74;
	ld.global.u32 	%r75, [%rd3+112];
	mul.wide.s32 	%rd78, %r75, 4;
	add.s64 	%rd79, %rd1, %rd78;
	ld.local.f32 	%f87, [%rd79];
	add.f32 	%f88, %f87, %f86;
	st.local.f32 	[%rd79], %f88;
	ld.shared.u32 	%r76, [%r2+52];
	cvt.rn.f32.s32 	%f89, %r76;
	ld.global.u32 	%r77, [%rd3+116];
	mul.wide.s32 	%rd80, %r77, 4;
	add.s64 	%rd81, %rd1, %rd80;
	ld.local.f32 	%f90, [%rd81];
	add.f32 	%f91, %f90, %f89;
	st.local.f32 	[%rd81], %f91;
	ld.shared.u32 	%r78, [%r2+56];
	cvt.rn.f32.s32 	%f92, %r78;
	ld.global.u32 	%r79, [%rd3+120];
	mul.wide.s32 	%rd82, %r79, 4;
	add.s64 	%rd83, %rd1, %rd82;
	ld.local.f32 	%f93, [%rd83];
	add.f32 	%f94, %f93, %f92;
	st.local.f32 	[%rd83], %f94;
	ld.shared.u32 	%r80, [%r2+60];
	cvt.rn.f32.s32 	%f95, %r80;
	ld.global.u32 	%r81, [%rd3+124];
	mul.wide.s32 	%rd84, %r81, 4;
	add.s64 	%rd85, %rd1, %rd84;
	ld.local.f32 	%f96, [%rd85];
	add.f32 	%f97, %f96, %f95;
	st.local.f32 	[%rd85], %f97;
	ld.shared.u32 	%r82, [%r2+64];
	cvt.rn.f32.s32 	%f98, %r82;
	ld.global.u32 	%r83, [%rd3+128];
	mul.wide.s32 	%rd86, %r83, 4;
	add.s64 	%rd87, %rd1, %rd86;
	ld.local.f32 	%f99, [%rd87];
	add.f32 	%f100, %f99, %f98;
	st.local.f32 	[%rd87], %f100;
	ld.shared.u32 	%r84, [%r2+68];
	cvt.rn.f32.s32 	%f101, %r84;
	ld.global.u32 	%r85, [%rd3+132];
	mul.wide.s32 	%rd88, %r85, 4;
	add.s64 	%rd89, %rd1, %rd88;
	ld.local.f32 	%f102, [%rd89];
	add.f32 	%f103, %f102, %f101;
	st.local.f32 	[%rd89], %f103;
	ld.shared.u32 	%r86, [%r2+72];
	cvt.rn.f32.s32 	%f104, %r86;
	ld.global.u32 	%r87, [%rd3+136];
	mul.wide.s32 	%rd90, %r87, 4;
	add.s64 	%rd91, %rd1, %rd90;
	ld.local.f32 	%f105, [%rd91];
	add.f32 	%f106, %f105, %f104;
	st.local.f32 	[%rd91], %f106;
	ld.shared.u32 	%r88, [%r2+76];
	cvt.rn.f32.s32 	%f107, %r88;
	ld.global.u32 	%r89, [%rd3+140];
	mul.wide.s32 	%rd92, %r89, 4;
	add.s64 	%rd93, %rd1, %rd92;
	ld.local.f32 	%f108, [%rd93];
	add.f32 	%f109, %f108, %f107;
	st.local.f32 	[%rd93], %f109;
	ld.shared.u32 	%r90, [%r2+80];
	cvt.rn.f32.s32 	%f110, %r90;
	ld.global.u32 	%r91, [%rd3+144];
	mul.wide.s32 	%rd94, %r91, 4;
	add.s64 	%rd95, %rd1, %rd94;
	ld.local.f32 	%f111, [%rd95];
	add.f32 	%f112, %f111, %f110;
	st.local.f32 	[%rd95], %f112;
	ld.shared.u32 	%r92, [%r2+84];
	cvt.rn.f32.s32 	%f113, %r92;
	ld.global.u32 	%r93, [%rd3+148];
	mul.wide.s32 	%rd96, %r93, 4;
	add.s64 	%rd97, %rd1, %rd96;
	ld.local.f32 	%f114, [%rd97];
	add.f32 	%f115, %f114, %f113;
	st.local.f32 	[%rd97], %f115;
	ld.shared.u32 	%r94, [%r2+88];
	cvt.rn.f32.s32 	%f116, %r94;
	ld.global.u32 	%r95, [%rd3+152];
	mul.wide.s32 	%rd98, %r95, 4;
	add.s64 	%rd99, %rd1, %rd98;
	ld.local.f32 	%f117, [%rd99];
	add.f32 	%f118, %f117, %f116;
	st.local.f32 	[%rd99], %f118;
	ld.shared.u32 	%r96, [%r2+92];
	cvt.rn.f32.s32 	%f119, %r96;
	ld.global.u32 	%r97, [%rd3+156];
	mul.wide.s32 	%rd100, %r97, 4;
	add.s64 	%rd101, %rd1, %rd100;
	ld.local.f32 	%f120, [%rd101];
	add.f32 	%f121, %f120, %f119;
	st.local.f32 	[%rd101], %f121;
	ld.local.v4.f32 	{%f122, %f123, %f124, %f125}, [%rd1];
	mul.f32 	%f126, %f122, 0fBE4CCCCD;
	mul.f32 	%f127, %f123, 0f3DCCCCCD;
	sub.f32 	%f128, %f126, %f127;
	fma.rn.f32 	%f129, %f124, 0f3DCCCCCD, %f128;
	fma.rn.f32 	%f130, %f125, 0f3E4CCCCD, %f129;
	atom.global.add.f32 	%f131, [%rd4], %f130;
$L__BB0_3:
	setp.gt.u32 	%p3, %r3, 1019;
	bar.sync 	0;
	add.s32 	%r98, %r1, -1;
	mul.wide.u32 	%rd102, %r98, 8192;
	add.s64 	%rd103, %rd2, %rd102;
	ld.global.s8 	%r99, [%rd103];
	st.shared.u32 	[%r2], %r99;
	ld.global.s8 	%r100, [%rd103+1];
	st.shared.u32 	[%r2+4], %r100;
	ld.global.s8 	%r101, [%rd103+2];
	st.shared.u32 	[%r2+8], %r101;
	ld.global.s8 	%r102, [%rd103+3];
	st.shared.u32 	[%r2+12], %r102;
	ld.global.s8 	%r103, [%rd103+4];
	st.shared.u32 	[%r2+16], %r103;
	ld.global.s8 	%r104, [%rd103+5];
	st.shared.u32 	[%r2+20], %r104;
	ld.global.s8 	%r105, [%rd103+6];
	st.shared.u32 	[%r2+24], %r105;
	ld.global.s8 	%r106, [%rd103+7];
	st.shared.u32 	[%r2+28], %r106;
	bar.sync 	0;
	mov.f32 	%f132, 0f00000000;
	st.local.v4.f32 	[%rd1], {%f132, %f132, %f132, %f132};
	@%p3 bra 	$L__BB0_5;
	ld.shared.u32 	%r107, [%r2+-64];
	cvt.rn.f32.s32 	%f133, %r107;
	ld.global.u32 	%r108, [%rd3+160];
	mul.wide.s32 	%rd104, %r108, 4;
	add.s64 	%rd105, %rd1, %rd104;
	ld.local.f32 	%f134, [%rd105];
	add.f32 	%f135, %f134, %f133;
	st.local.f32 	[%rd105], %f135;
	ld.shared.u32 	%r109, [%r2+-60];
	cvt.rn.f32.s32 	%f136, %r109;
	ld.global.u32 	%r110, [%rd3+164];
	mul.wide.s32 	%rd106, %r110, 4;
	add.s64 	%rd107, %rd1, %rd106;
	ld.local.f32 	%f137, [%rd107];
	add.f32 	%f138, %f137, %f136;
	st.local.f32 	[%rd107], %f138;
	ld.shared.u32 	%r111, [%r2+-56];
	cvt.rn.f32.s32 	%f139, %r111;
	ld.global.u32 	%r112, [%rd3+168];
	mul.wide.s32 	%rd108, %r112, 4;
	add.s64 	%rd109, %rd1, %rd108;
	ld.local.f32 	%f140, [%rd109];
	add.f32 	%f141, %f140, %f139;
	st.local.f32 	[%rd109], %f141;
	ld.shared.u32 	%r113, [%r2+-52];
	cvt.rn.f32.s32 	%f142, %r113;
	ld.global.u32 	%r114, [%rd3+172];
	mul.wide.s32 	%rd110, %r114, 4;
	add.s64 	%rd111, %rd1, %rd110;
	ld.local.f32 	%f143, [%rd111];
	add.f32 	%f144, %f143, %f142;
	st.local.f32 	[%rd111], %f144;
	ld.shared.u32 	%r115, [%r2+-48];
	cvt.rn.f32.s32 	%f145, %r115;
	ld.global.u32 	%r116, [%rd3+176];
	mul.wide.s32 	%rd112, %r116, 4;
	add.s64 	%rd113, %rd1, %rd112;
	ld.local.f32 	%f146, [%rd113];
	add.f32 	%f147, %f146, %f145;
	st.local.f32 	[%rd113], %f147;
	ld.shared.u32 	%r117, [%r2+-44];
	cvt.rn.f32.s32 	%f148, %r117;
	ld.global.u32 	%r118, [%rd3+180];
	mul.wide.s32 	%rd114, %r118, 4;
	add.s64 	%rd115, %rd1, %rd114;
	ld.local.f32 	%f149, [%rd115];
	add.f32 	%f150, %f149, %f148;
	st.local.f32 	[%rd115], %f150;
	ld.shared.u32 	%r119, [%r2+-40];
	cvt.rn.f32.s32 	%f151, %r119;
	ld.global.u32 	%r120, [%rd3+184];
	mul.wide.s32 	%rd116, %r120, 4;
	add.s64 	%rd117, %rd1, %rd116;
	ld.local.f32 	%f152, [%rd117];
	add.f32 	%f153, %f152, %f151;
	st.local.f32 	[%rd117], %f153;
	ld.shared.u32 	%r121, [%r2+-36];
	cvt.rn.f32.s32 	%f154, %r121;
	ld.global.u32 	%r122, [%rd3+188];
	mul.wide.s32 	%rd118, %r122, 4;
	add.s64 	%rd119, %rd1, %rd118;
	ld.local.f32 	%f155, [%rd119];
	add.f32 	%f156, %f155, %f154;
	st.local.f32 	[%rd119], %f156;
	ld.shared.u32 	%r123, [%r2+-32];
	cvt.rn.f32.s32 	%f157, %r123;
	ld.global.u32 	%r124, [%rd3+192];
	mul.wide.s32 	%rd120, %r124, 4;
	add.s64 	%rd121, %rd1, %rd120;
	ld.local.f32 	%f158, [%rd121];
	add.f32 	%f159, %f158, %f157;
	st.local.f32 	[%rd121], %f159;
	ld.shared.u32 	%r125, [%r2+-28];
	cvt.rn.f32.s32 	%f160, %r125;
	ld.global.u32 	%r126, [%rd3+196];
	mul.wide.s32 	%rd122, %r126, 4;
	add.s64 	%rd123, %rd1, %rd122;
	ld.local.f32 	%f161, [%rd123];
	add.f32 	%f162, %f161, %f160;
	st.local.f32 	[%rd123], %f162;
	ld.shared.u32 	%r127, [%r2+-24];
	cvt.rn.f32.s32 	%f163, %r127;
	ld.global.u32 	%r128, [%rd3+200];
	mul.wide.s32 	%rd124, %r128, 4;
	add.s64 	%rd125, %rd1, %rd124;
	ld.local.f32 	%f164, [%rd125];
	add.f32 	%f165, %f164, %f163;
	st.local.f32 	[%rd125], %f165;
	ld.shared.u32 	%r129, [%r2+-20];
	cvt.rn.f32.s32 	%f166, %r129;
	ld.global.u32 	%r130, [%rd3+204];
	mul.wide.s32 	%rd126, %r130, 4;
	add.s64 	%rd127, %rd1, %rd126;
	ld.local.f32 	%f167, [%rd127];
	add.f32 	%f168, %f167, %f166;
	st.local.f32 	[%rd127], %f168;
	ld.shared.u32 	%r131, [%r2+-16];
	cvt.rn.f32.s32 	%f169, %r131;
	ld.global.u32 	%r132, [%rd3+208];
	mul.wide.s32 	%rd128, %r132, 4;
	add.s64 	%rd129, %rd1, %rd128;
	ld.local.f32 	%f170, [%rd129];
	add.f32 	%f171, %f170, %f169;
	st.local.f32 	[%rd129], %f171;
	ld.shared.u32 	%r133, [%r2+-12];
	cvt.rn.f32.s32 	%f172, %r133;
	ld.global.u32 	%r134, [%rd3+212];
	mul.wide.s32 	%rd130, %r134, 4;
	add.s64 	%rd131, %rd1, %rd130;
	ld.local.f32 	%f173, [%rd131];
	add.f32 	%f174, %f173, %f172;
	st.local.f32 	[%rd131], %f174;
	ld.shared.u32 	%r135, [%r2+-8];
	cvt.rn.f32.s32 	%f175, %r135;
	ld.global.u32 	%r136, [%rd3+216];
	mul.wide.s32 	%rd132, %r136, 4;
	add.s64 	%rd133, %rd1, %rd132;
	ld.local.f32 	%f176, [%rd133];
	add.f32 	%f177, %f176, %f175;
	st.local.f32 	[%rd133], %f177;
	ld.shared.u32 	%r137, [%r2+-4];
	cvt.rn.f32.s32 	%f178, %r137;
	ld.global.u32 	%r138, [%rd3+220];
	mul.wide.s32 	%rd134, %r138, 4;
	add.s64 	%rd135, %rd1, %rd134;
	ld.local.f32 	%f179, [%rd135];
	add.f32 	%f180, %f179, %f178;
	st.local.f32 	[%rd135], %f180;
	ld.shared.u32 	%r139, [%r2];
	cvt.rn.f32.s32 	%f181, %r139;
	ld.global.u32 	%r140, [%rd3+224];
	mul.wide.s32 	%rd136, %r140, 4;
	add.s64 	%rd137, %rd1, %rd136;
	ld.local.f32 	%f182, [%rd137];
	add.f32 	%f183, %f182, %f181;
	st.local.f32 	[%rd137], %f183;
	ld.shared.u32 	%r141, [%r2+4];
	cvt.rn.f32.s32 	%f184, %r141;
	ld.global.u32 	%r142, [%rd3+228];
	mul.wide.s32 	%rd138, %r142, 4;
	add.s64 	%rd139, %rd1, %rd138;
	ld.local.f32 	%f185, [%rd139];
	add.f32 	%f186, %f185, %f184;
	st.local.f32 	[%rd139], %f186;
	ld.shared.u32 	%r143, [%r2+8];
	cvt.rn.f32.s32 	%f187, %r143;
	ld.global.u32 	%r144, [%rd3+232];
	mul.wide.s32 	%rd140, %r144, 4;
	add.s64 	%rd141, %rd1, %rd140;
	ld.local.f32 	%f188, [%rd141];
	add.f32 	%f189, %f188, %f187;
	st.local.f32 	[%rd141], %f189;
	ld.shared.u32 	%r145, [%r2+12];
	cvt.rn.f32.s32 	%f190, %r145;
	ld.global.u32 	%r146, [%rd3+236];
	mul.wide.s32 	%rd142, %r146, 4;
	add.s64 	%rd143, %rd1, %rd142;
	ld.local.f32 	%f191, [%rd143];
	add.f32 	%f192, %f191, %f190;
	st.local.f32 	[%rd143], %f192;
	ld.shared.u32 	%r147, [%r2+16];
	cvt.rn.f32.s32 	%f193, %r147;
	ld.global.u32 	%r148, [%rd3+240];
	mul.wide.s32 	%rd144, %r148, 4;
	add.s64 	%rd145, %rd1, %rd144;
	ld.local.f32 	%f194, [%rd145];
	add.f32 	%f195, %f194, %f193;
	st.local.f32 	[%rd145], %f195;
	ld.shared.u32 	%r149, [%r2+20];
	cvt.rn.f32.s32 	%f196, %r149;
	ld.global.u32 	%r150, [%rd3+244];
	mul.wide.s32 	%rd146, %r150, 4;
	add.s64 	%rd147, %rd1, %rd146;
	ld.local.f32 	%f197, [%rd147];
	add.f32 	%f198, %f197, %f196;
	st.local.f32 	[%rd147], %f198;
	ld.shared.u32 	%r151, [%r2+24];
	cvt.rn.f32.s32 	%f199, %r151;
	ld.global.u32 	%r152, [%rd3+248];
	mul.wide.s32 	%rd148, %r152, 4;
	add.s64 	%rd149, %rd1, %rd148;
	ld.local.f32 	%f200, [%rd149];
	add.f32 	%f201, %f200, %f199;
	st.local.f32 	[%rd149], %f201;
	ld.shared.u32 	%r153, [%r2+28];
	cvt.rn.f32.s32 	%f202, %r153;
	ld.global.u32 	%r154, [%rd3+252];
	mul.wide.s32 	%rd150, %r154, 4;
	add.s64 	%rd151, %rd1, %rd150;
	ld.local.f32 	%f203, [%rd151];
	add.f32 	%f204, %f203, %f202;
	st.local.f32 	[%rd151], %f204;
	ld.shared.u32 	%r155, [%r2+32];
	cvt.rn.f32.s32 	%f205, %r155;
	ld.global.u32 	%r156, [%rd3+256];
	mul.wide.s32 	%rd152, %r156, 4;
	add.s64 	%rd153, %rd1, %rd152;
	ld.local.f32 	%f206, [%rd153];
	add.f32 	%f207, %f206, %f205;
	st.local.f32 	[%rd153], %f207;
	ld.shared.u32 	%r157, [%r2+36];
	cvt.rn.f32.s32 	%f208, %r157;
	ld.global.u32 	%r158, [%rd3+260];
	mul.wide.s32 	%rd154, %r158, 4;
	add.s64 	%rd155, %rd1, %rd154;
	ld.local.f32 	%f209, [%rd155];
	add.f32 	%f210, %f209, %f208;
	st.local.f32 	[%rd155], %f210;
	ld.shared.u32 	%r159, [%r2+40];
	cvt.rn.f32.s32 	%f211, %r159;
	ld.global.u32 	%r160, [%rd3+264];
	mul.wide.s32 	%rd156, %r160, 4;
	add.s64 	%rd157, %rd1, %rd156;
	ld.local.f32 	%f212, [%rd157];
	add.f32 	%f213, %f212, %f211;
	st.local.f32 	[%rd157], %f213;
	ld.shared.u32 	%r161, [%r2+44];
	cvt.rn.f32.s32 	%f214, %r161;
	ld.global.u32 	%r162, [%rd3+268];
	mul.wide.s32 	%rd158, %r162, 4;
	add.s64 	%rd159, %rd1, %rd158;
	ld.local.f32 	%f215, [%rd159];
	add.f32 	%f216, %f215, %f214;
	st.local.f32 	[%rd159], %f216;
	ld.shared.u32 	%r163, [%r2+48];
	cvt.rn.f32.s32 	%f217, %r163;
	ld.global.u32 	%r164, [%rd3+272];
	mul.wide.s32 	%rd160, %r164, 4;
	add.s64 	%rd161, %rd1, %rd160;
	ld.local.f32 	%f218, [%rd161];
	add.f32 	%f219, %f218, %f217;
	st.local.f32 	[%rd161], %f219;
	ld.shared.u32 	%r165, [%r2+52];
	cvt.rn.f32.s32 	%f220, %r165;
	ld.global.u32 	%r166, [%rd3+276];
	mul.wide.s32 	%rd162, %r166, 4;
	add.s64 	%rd163, %rd1, %rd162;
	ld.local.f32 	%f221, [%rd163];
	add.f32 	%f222, %f221, %f220;
	st.local.f32 	[%rd163], %f222;
	ld.shared.u32 	%r167, [%r2+56];
	cvt.rn.f32.s32 	%f223, %r167;
	ld.global.u32 	%r168, [%rd3+280];
	mul.wide.s32 	%rd164, %r168, 4;
	add.s64 	%rd165, %rd1, %rd164;
	ld.local.f32 	%f224, [%rd165];
	add.f32 	%f225, %f224, %f223;
	st.local.f32 	[%rd165], %f225;
	ld.shared.u32 	%r169, [%r2+60];
	cvt.rn.f32.s32 	%f226, %r169;
	ld.global.u32 	%r170, [%rd3+284];
	mul.wide.s32 	%rd166, %r170, 4;
	add.s64 	%rd167, %rd1, %rd166;
	ld.local.f32 	%f227, [%rd167];
	add.f32 	%f228, %f227, %f226;
	st.local.f32 	[%rd167], %f228;
	ld.shared.u32 	%r171, [%r2+64];
	cvt.rn.f32.s32 	%f229, %r171;
	ld.global.u32 	%r172, [%rd3+288];
	mul.wide.s32 	%rd168, %r172, 4;
	add.s64 	%rd169, %rd1, %rd168;
	ld.local.f32 	%f230, [%rd169];
	add.f32 	%f231, %f230, %f229;
	st.local.f32 	[%rd169], %f231;
	ld.shared.u32 	%r173, [%r2+68];
	cvt.rn.f32.s32 	%f232, %r173;
	ld.global.u32 	%r174, [%rd3+292];
	mul.wide.s32 	%rd170, %r174, 4;
	add.s64 	%rd171, %rd1, %rd170;
	ld.local.f32 	%f233, [%rd171];
	add.f32 	%f234, %f233, %f232;
	st.local.f32 	[%rd171], %f234;
	ld.shared.u32 	%r175, [%r2+72];
	cvt.rn.f32.s32 	%f235, %r175;
	ld.global.u32 	%r176, [%rd3+296];
	mul.wide.s32 	%rd172, %r176, 4;
	add.s64 	%rd173, %rd1, %rd172;
	ld.local.f32 	%f236, [%rd173];
	add.f32 	%f237, %f236, %f235;
	st.local.f32 	[%rd173], %f237;
	ld.shared.u32 	%r177, [%r2+76];
	cvt.rn.f32.s32 	%f238, %r177;
	ld.global.u32 	%r178, [%rd3+300];
	mul.wide.s32 	%rd174, %r178, 4;
	add.s64 	%rd175, %rd1, %rd174;
	ld.local.f32 	%f239, [%rd175];
	add.f32 	%f240, %f239, %f238;
	st.local.f32 	[%rd175], %f240;
	ld.shared.u32 	%r179, [%r2+80];
	cvt.rn.f32.s32 	%f241, %r179;
	ld.global.u32 	%r180, [%rd3+304];
	mul.wide.s32 	%rd176, %r180, 4;
	add.s64 	%rd177, %rd1, %rd176;
	ld.local.f32 	%f242, [%rd177];
	add.f32 	%f243, %f242, %f241;
	st.local.f32 	[%rd177], %f243;
	ld.shared.u32 	%r181, [%r2+84];
	cvt.rn.f32.s32 	%f244, %r181;
	ld.global.u32 	%r182, [%rd3+308];
	mul.wide.s32 	%rd178, %r182, 4;
	add.s64 	%rd179, %rd1, %rd178;
	ld.local.f32 	%f245, [%rd179];
	add.f32 	%f246, %f245, %f244;
	st.local.f32 	[%rd179], %f246;
	ld.shared.u32 	%r183, [%r2+88];
	cvt.rn.f32.s32 	%f247, %r183;
	ld.global.u32 	%r184, [%rd3+312];
	mul.wide.s32 	%rd180, %r184, 4;
	add.s64 	%rd181, %rd1, %rd180;
	ld.local.f32 	%f248, [%rd181];
	add.f32 	%f249, %f248, %f247;
	st.local.f32 	[%rd181], %f249;
	ld.shared.u32 	%r185, [%r2+92];
	cvt.rn.f32.s32 	%f250, %r185;
	ld.global.u32 	%r186, [%rd3+316];
	mul.wide.s32 	%rd182, %r186, 4;
	add.s64 	%rd183, %rd1, %rd182;
	ld.local.f32 	%f251, [%rd183];
	add.f32 	%f252, %f251, %f250;
	st.local.f32 	[%rd183], %f252;
	ld.local.v4.f32 	{%f253, %f254, %f255, %f256}, [%rd1];
	mul.f32 	%f257, %f253, 0fBE4CCCCD;
	mul.f32 	%f258, %f254, 0f3DCCCCCD;
	sub.f32 	%f259, %f257, %f258;
	fma.rn.f32 	%f260, %f255, 0f3DCCCCCD, %f259;
	fma.rn.f32 	%f261, %f256, 0f3E4CCCCD, %f260;
	atom.global.add.f32 	%f262, [%rd4], %f261;
$L__BB0_5:
	setp.gt.u32 	%p4, %r3, 1019;
	bar.sync 	0;
	mul.wide.u32 	%rd184, %r1, 8192;
	add.s64 	%rd5, %rd2, %rd184;
	ld.global.s8 	%r187, [%rd5];
	st.shared.u32 	[%r2], %r187;
	ld.global.s8 	%r188, [%rd5+1];
	st.shared.u32 	[%r2+4], %r188;
	ld.global.s8 	%r189, [%rd5+2];
	st.shared.u32 	[%r2+8], %r189;
	ld.global.s8 	%r190, [%rd5+3];
	st.shared.u32 	[%r2+12], %r190;
	ld.global.s8 	%r191, [%rd5+4];
	st.shared.u32 	[%r2+16], %r191;
	ld.global.s8 	%r192, [%rd5+5];
	st.shared.u32 	[%r2+20], %r192;
	ld.global.s8 	%r193, [%rd5+6];
	st.shared.u32 	[%r2+24], %r193;
	ld.global.s8 	%r194, [%rd5+7];
	st.shared.u32 	[%r2+28], %r194;
	bar.sync 	0;
	mov.f32 	%f263, 0f00000000;
	st.local.v4.f32 	[%rd1], {%f263, %f263, %f263, %f263};
	@%p4 bra 	$L__BB0_7;
	ld.shared.u32 	%r195, [%r2+-64];
	cvt.rn.f32.s32 	%f264, %r195;
	ld.global.u32 	%r196, [%rd3+320];
	mul.wide.s32 	%rd185, %r196, 4;
	add.s64 	%rd186, %rd1, %rd185;
	ld.local.f32 	%f265, [%rd186];
	add.f32 	%f266, %f265, %f264;
	st.local.f32 	[%rd186], %f266;
	ld.shared.u32 	%r197, [%r2+-60];
	cvt.rn.f32.s32 	%f267, %r197;
	ld.global.u32 	%r198, [%rd3+324];
	mul.wide.s32 	%rd187, %r198, 4;
	add.s64 	%rd188, %rd1, %rd187;
	ld.local.f32 	%f268, [%rd188];
	add.f32 	%f269, %f268, %f267;
	st.local.f32 	[%rd188], %f269;
	ld.shared.u32 	%r199, [%r2+-56];
	cvt.rn.f32.s32 	%f270, %r199;
	ld.global.u32 	%r200, [%rd3+328];
	mul.wide.s32 	%rd189, %r200, 4;
	add.s64 	%rd190, %rd1, %rd189;
	ld.local.f32 	%f271, [%rd190];
	add.f32 	%f272, %f271, %f270;
	st.local.f32 	[%rd190], %f272;
	ld.shared.u32 	%r201, [%r2+-52];
	cvt.rn.f32.s32 	%f273, %r201;
	ld.global.u32 	%r202, [%rd3+332];
	mul.wide.s32 	%rd191, %r202, 4;
	add.s64 	%rd192, %rd1, %rd191;
	ld.local.f32 	%f274, [%rd192];
	add.f32 	%f275, %f274, %f273;
	st.local.f32 	[%rd192], %f275;
	ld.shared.u32 	%r203, [%r2+-48];
	cvt.rn.f32.s32 	%f276, %r203;
	ld.global.u32 	%r204, [%rd3+336];
	mul.wide.s32 	%rd193, %r204, 4;
	add.s64 	%rd194, %rd1, %rd193;
	ld.local.f32 	%f277, [%rd194];
	add.f32 	%f278, %f277, %f276;
	st.local.f32 	[%rd194], %f278;
	ld.shared.u32 	%r205, [%r2+-44];
	cvt.rn.f32.s32 	%f279, %r205;
	ld.global.u32 	%r206, [%rd3+340];
	mul.wide.s32 	%rd195, %r206, 4;
	add.s64 	%rd196, %rd1, %rd195;
	ld.local.f32 	%f280, [%rd196];
	add.f32 	%f281, %f280, %f279;
	st.local.f32 	[%rd196], %f281;
	ld.shared.u32 	%r207, [%r2+-40];
	cvt.rn.f32.s32 	%f282, %r207;
	ld.global.u32 	%r208, [%rd3+344];
	mul.wide.s32 	%rd197, %r208, 4;
	add.s64 	%rd198, %rd1, %rd197;
	ld.local.f32 	%f283, [%rd198];
	add.f32 	%f284, %f283, %f282;
	st.local.f32 	[%rd198], %f284;
	ld.shared.u32 	%r209, [%r2+-36];
	cvt.rn.f32.s32 	%f285, %r209;
	ld.global.u32 	%r210, [%rd3+348];
	mul.wide.s32 	%rd199, %r210, 4;
	add.s64 	%rd200, %rd1, %rd199;
	ld.local.f32 	%f286, [%rd200];
	add.f32 	%f287, %f286, %f285;
	st.local.f32 	[%rd200], %f287;
	ld.shared.u32 	%r211, [%r2+-32];
	cvt.rn.f32.s32 	%f288, %r211;
	ld.global.u32 	%r212, [%rd3+352];
	mul.wide.s32 	%rd201, %r212, 4;
	add.s64 	%rd202, %rd1, %rd201;
	ld.local.f32 	%f289, [%rd202];
	add.f32 	%f290, %f289, %f288;
	st.local.f32 	[%rd202], %f290;
	ld.shared.u32 	%r213, [%r2+-28];
	cvt.rn.f32.s32 	%f291, %r213;
	ld.global.u32 	%r214, [%rd3+356];
	mul.wide.s32 	%rd203, %r214, 4;
	add.s64 	%rd204, %rd1, %rd203;
	ld.local.f32 	%f292, [%rd204];
	add.f32 	%f293, %f292, %f291;
	st.local.f32 	[%rd204], %f293;
	ld.shared.u32 	%r215, [%r2+-24];
	cvt.rn.f32.s32 	%f294, %r215;
	ld.global.u32 	%r216, [%rd3+360];
	mul.wide.s32 	%rd205, %r216, 4;
	add.s64 	%rd206, %rd1, %rd205;
	ld.local.f32 	%f295, [%rd206];
	add.f32 	%f296, %f295, %f294;
	st.local.f32 	[%rd206], %f296;
	ld.shared.u32 	%r217, [%r2+-20];
	cvt.rn.f32.s32 	%f297, %r217;
	ld.global.u32 	%r218, [%rd3+364];
	mul.wide.s32 	%rd207, %r218, 4;
	add.s64 	%rd208, %rd1, %rd207;
	ld.local.f32 	%f298, [%rd208];
	add.f32 	%f299, %f298, %f297;
	st.local.f32 	[%rd208], %f299;
	ld.shared.u32 	%r219, [%r2+-16];
	cvt.rn.f32.s32 	%f300, %r219;
	ld.global.u32 	%r220, [%rd3+368];
	mul.wide.s32 	%rd209, %r220, 4;
	add.s64 	%rd210, %rd1, %rd209;
	ld.local.f32 	%f301, [%rd210];
	add.f32 	%f302, %f301, %f300;
	st.local.f32 	[%rd210], %f302;
	ld.shared.u32 	%r221, [%r2+-12];
	cvt.rn.f32.s32 	%f303, %r221;
	ld.global.u32 	%r222, [%rd3+372];
	mul.wide.s32 	%rd211, %r222, 4;
	add.s64 	%rd212, %rd1, %rd211;
	ld.local.f32 	%f304, [%rd212];
	add.f32 	%f305, %f304, %f303;
	st.local.f32 	[%rd212], %f305;
	ld.shared.u32 	%r223, [%r2+-8];
	cvt.rn.f32.s32 	%f306, %r223;
	ld.global.u32 	%r224, [%rd3+376];
	mul.wide.s32 	%rd213, %r224, 4;
	add.s64 	%rd214, %rd1, %rd213;
	ld.local.f32 	%f307, [%rd214];
	add.f32 	%f308, %f307, %f306;
	st.local.f32 	[%rd214], %f308;
	ld.shared.u32 	%r225, [%r2+-4];
	cvt.rn.f32.s32 	%f309, %r225;
	ld.global.u32 	%r226, [%rd3+380];
	mul.wide.s32 	%rd215, %r226, 4;
	add.s64 	%rd216, %rd1, %rd215;
	ld.local.f32 	%f310, [%rd216];
	add.f32 	%f311, %f310, %f309;
	st.local.f32 	[%rd216], %f311;
	ld.shared.u32 	%r227, [%r2];
	cvt.rn.f32.s32 	%f312, %r227;
	ld.global.u32 	%r228, [%rd3+384];
	mul.wide.s32 	%rd217, %r228, 4;
	add.s64 	%rd218, %rd1, %rd217;
	ld.local.f32 	%f313, [%rd218];
	add.f32 	%f314, %f313, %f312;
	st.local.f32 	[%rd218], %f314;
	ld.shared.u32 	%r229, [%r2+4];
	cvt.rn.f32.s32 	%f315, %r229;
	ld.global.u32 	%r230, [%rd3+388];
	mul.wide.s32 	%rd219, %r230, 4;
	add.s64 	%rd220, %rd1, %rd219;
	ld.local.f32 	%f316, [%rd220];
	add.f32 	%f317, %f316, %f315;
	st.local.f32 	[%rd220], %f317;
	ld.shared.u32 	%r231, [%r2+8];
	cvt.rn.f32.s32 	%f318, %r231;
	ld.global.u32 	%r232, [%rd3+392];
	mul.wide.s32 	%rd221, %r232, 4;
	add.s64 	%rd222, %rd1, %rd221;
	ld.local.f32 	%f319, [%rd222];
	add.f32 	%f320, %f319, %f318;
	st.local.f32 	[%rd222], %f320;
	ld.shared.u32 	%r233, [%r2+12];
	cvt.rn.f32.s32 	%f321, %r233;
	ld.global.u32 	%r234, [%rd3+396];
	mul.wide.s32 	%rd223, %r234, 4;
	add.s64 	%rd224, %rd1, %rd223;
	ld.local.f32 	%f322, [%rd224];
	add.f32 	%f323, %f322, %f321;
	st.local.f32 	[%rd224], %f323;
	ld.shared.u32 	%r235, [%r2+16];
	cvt.rn.f32.s32 	%f324, %r235;
	ld.global.u32 	%r236, [%rd3+400];
	mul.wide.s32 	%rd225, %r236, 4;
	add.s64 	%rd226, %rd1, %rd225;
	ld.local.f32 	%f325, [%rd226];
	add.f32 	%f326, %f325, %f324;
	st.local.f32 	[%rd226], %f326;
	ld.shared.u32 	%r237, [%r2+20];
	cvt.rn.f32.s32 	%f327, %r237;
	ld.global.u32 	%r238, [%rd3+404];
	mul.wide.s32 	%rd227, %r238, 4;
	add.s64 	%rd228, %rd1, %rd227;
	ld.local.f32 	%f328, [%rd228];
	add.f32 	%f329, %f328, %f327;
	st.local.f32 	[%rd228], %f329;
	ld.shared.u32 	%r239, [%r2+24];
	cvt.rn.f32.s32 	%f330, %r239;
	ld.global.u32 	%r240, [%rd3+408];
	mul.wide.s32 	%rd229, %r240, 4;
	add.s64 	%rd230, %rd1, %rd229;
	ld.local.f32 	%f331, [%rd230];
	add.f32 	%f332, %f331, %f330;
	st.local.f32 	[%rd230], %f332;
	ld.shared.u32 	%r241, [%r2+28];
	cvt.rn.f32.s32 	%f333, %r241;
	ld.global.u32 	%r242, [%rd3+412];
	mul.wide.s32 	%rd231, %r242, 4;
	add.s64 	%rd232, %rd1, %rd231;
	ld.local.f32 	%f334, [%rd232];
	add.f32 	%f335, %f334, %f333;
	st.local.f32 	[%rd232], %f335;
	ld.shared.u32 	%r243, [%r2+32];
	cvt.rn.f32.s32 	%f336, %r243;
	ld.global.u32 	%r244, [%rd3+416];
	mul.wide.s32 	%rd233, %r244, 4;
	add.s64 	%rd234, %rd1, %rd233;
	ld.local.f32 	%f337, [%rd234];
	add.f32 	%f338, %f337, %f336;
	st.local.f32 	[%rd234], %f338;
	ld.shared.u32 	%r245, [%r2+36];
	cvt.rn.f32.s32 	%f339, %r245;
	ld.global.u32 	%r246, [%rd3+420];
	mul.wide.s32 	%rd235, %r246, 4;
	add.s64 	%rd236, %rd1, %rd235;
	ld.local.f32 	%f340, [%rd236];
	add.f32 	%f341, %f340, %f339;
	st.local.f32 	[%rd236], %f341;
	ld.shared.u32 	%r247, [%r2+40];
	cvt.rn.f32.s32 	%f342, %r247;
	ld.global.u32 	%r248, [%rd3+424];
	mul.wide.s32 	%rd237, %r248, 4;
	add.s64 	%rd238, %rd1, %rd237;
	ld.local.f32 	%f343, [%rd238];
	add.f32 	%f344, %f343, %f342;
	st.local.f32 	[%rd238], %f344;
	ld.shared.u32 	%r249, [%r2+44];
	cvt.rn.f32.s32 	%f345, %r249;
	ld.global.u32 	%r250, [%rd3+428];
	mul.wide.s32 	%rd239, %r250, 4;
	add.s64 	%rd240, %rd1, %rd239;
	ld.local.f32 	%f346, [%rd240];
	add.f32 	%f347, %f346, %f345;
	st.local.f32 	[%rd240], %f347;
	ld.shared.u32 	%r251, [%r2+48];
	cvt.rn.f32.s32 	%f348, %r251;
	ld.global.u32 	%r252, [%rd3+432];
	mul.wide.s32 	%rd241, %r252, 4;
	add.s64 	%rd242, %rd1, %rd241;
	ld.local.f32 	%f349, [%rd242];
	add.f32 	%f350, %f349, %f348;
	st.local.f32 	[%rd242], %f350;
	ld.shared.u32 	%r253, [%r2+52];
	cvt.rn.f32.s32 	%f351, %r253;
	ld.global.u32 	%r254, [%rd3+436];
	mul.wide.s32 	%rd243, %r254, 4;
	add.s64 	%rd244, %rd1, %rd243;
	ld.local.f32 	%f352, [%rd244];
	add.f32 	%f353, %f352, %f351;
	st.local.f32 	[%rd244], %f353;
	ld.shared.u32 	%r255, [%r2+56];
	cvt.rn.f32.s32 	%f354, %r255;
	ld.global.u32 	%r256, [%rd3+440];
	mul.wide.s32 	%rd245, %r256, 4;
	add.s64 	%rd246, %rd1, %rd245;
	ld.local.f32 	%f355, [%rd246];
	add.f32 	%f356, %f355, %f354;
	st.local.f32 	[%rd246], %f356;
	ld.shared.u32 	%r257, [%r2+60];
	cvt.rn.f32.s32 	%f357, %r257;
	ld.global.u32 	%r258, [%rd3+444];
	mul.wide.s32 	%rd247, %r258, 4;
	add.s64 	%rd248, %rd1, %rd247;
	ld.local.f32 	%f358, [%rd248];
	add.f32 	%f359, %f358, %f357;
	st.local.f32 	[%rd248], %f359;
	ld.shared.u32 	%r259, [%r2+64];
	cvt.rn.f32.s32 	%f360, %r259;
	ld.global.u32 	%r260, [%rd3+448];
	mul.wide.s32 	%rd249, %r260, 4;
	add.s64 	%rd250, %rd1, %rd249;
	ld.local.f32 	%f361, [%rd250];
	add.f32 	%f362, %f361, %f360;
	st.local.f32 	[%rd250], %f362;
	ld.shared.u32 	%r261, [%r2+68];
	cvt.rn.f32.s32 	%f363, %r261;
	ld.global.u32 	%r262, [%rd3+452];
	mul.wide.s32 	%rd251, %r262, 4;
	add.s64 	%rd252, %rd1, %rd251;
	ld.local.f32 	%f364, [%rd252];
	add.f32 	%f365, %f364, %f363;
	st.local.f32 	[%rd252], %f365;
	ld.shared.u32 	%r263, [%r2+72];
	cvt.rn.f32.s32 	%f366, %r263;
	ld.global.u32 	%r264, [%rd3+456];
	mul.wide.s32 	%rd253, %r264, 4;
	add.s64 	%rd254, %rd1, %rd253;
	ld.local.f32 	%f367, [%rd254];
	add.f32 	%f368, %f367, %f366;
	st.local.f32 	[%rd254], %f368;
	ld.shared.u32 	%r265, [%r2+76];
	cvt.rn.f32.s32 	%f369, %r265;
	ld.global.u32 	%r266, [%rd3+460];
	mul.wide.s32 	%rd255, %r266, 4;
	add.s64 	%rd256, %rd1, %rd255;
	ld.local.f32 	%f370, [%rd256];
	add.f32 	%f371, %f370, %f369;
	st.local.f32 	[%rd256], %f371;
	ld.shared.u32 	%r267, [%r2+80];
	cvt.rn.f32.s32 	%f372, %r267;
	ld.global.u32 	%r268, [%rd3+464];
	mul.wide.s32 	%rd257, %r268, 4;
	add.s64 	%rd258, %rd1, %rd257;
	ld.local.f32 	%f373, [%rd258];
	add.f32 	%f374, %f373, %f372;
	st.local.f32 	[%rd258], %f374;
	ld.shared.u32 	%r269, [%r2+84];
	cvt.rn.f32.s32 	%f375, %r269;
	ld.global.u32 	%r270, [%rd3+468];
	mul.wide.s32 	%rd259, %r270, 4;
	add.s64 	%rd260, %rd1, %rd259;
	ld.local.f32 	%f376, [%rd260];
	add.f32 	%f377, %f376, %f375;
	st.local.f32 	[%rd260], %f377;
	ld.shared.u32 	%r271, [%r2+88];
	cvt.rn.f32.s32 	%f378, %r271;
	ld.global.u32 	%r272, [%rd3+472];
	mul.wide.s32 	%rd261, %r272, 4;
	add.s64 	%rd262, %rd1, %rd261;
	ld.local.f32 	%f379, [%rd262];
	add.f32 	%f380, %f379, %f378;
	st.local.f32 	[%rd262], %f380;
	ld.shared.u32 	%r273, [%r2+92];
	cvt.rn.f32.s32 	%f381, %r273;
	ld.global.u32 	%r274, [%rd3+476];
	mul.wide.s32 	%rd263, %r274, 4;
	add.s64 	%rd264, %rd1, %rd263;
	ld.local.f32 	%f382, [%rd264];
	add.f32 	%f383, %f382, %f381;
	st.local.f32 	[%rd264], %f383;
	ld.local.v4.f32 	{%f384, %f385, %f386, %f387}, [%rd1];
	mul.f32 	%f388, %f384, 0fBE4CCCCD;
	mul.f32 	%f389, %f385, 0f3DCCCCCD;
	sub.f32 	%f390, %f388, %f389;
	fma.rn.f32 	%f391, %f386, 0f3DCCCCCD, %f390;
	fma.rn.f32 	%f392, %f387, 0f3E4CCCCD, %f391;
	atom.global.add.f32 	%f393, [%rd4], %f392;
$L__BB0_7:
	setp.gt.u32 	%p5, %r3, 1019;
	bar.sync 	0;
	ld.global.s8 	%r275, [%rd5+8192];
	st.shared.u32 	[%r2], %r275;
	ld.global.s8 	%r276, [%rd5+8193];
	st.shared.u32 	[%r2+4], %r276;
	ld.global.s8 	%r277, [%rd5+8194];
	st.shared.u32 	[%r2+8], %r277;
	ld.global.s8 	%r278, [%rd5+8195];
	st.shared.u32 	[%r2+12], %r278;
	ld.global.s8 	%r279, [%rd5+8196];
	st.shared.u32 	[%r2+16], %r279;
	ld.global.s8 	%r280, [%rd5+8197];
	st.shared.u32 	[%r2+20], %r280;
	ld.global.s8 	%r281, [%rd5+8198];
	st.shared.u32 	[%r2+24], %r281;
	ld.global.s8 	%r282, [%rd5+8199];
	st.shared.u32 	[%r2+28], %r282;
	bar.sync 	0;
	mov.f32 	%f394, 0f00000000;
	st.local.v4.f32 	[%rd1], {%f394, %f394, %f394, %f394};
	@%p5 bra 	$L__BB0_9;
	ld.shared.u32 	%r283, [%r2+-64];
	cvt.rn.f32.s32 	%f395, %r283;
	ld.global.u32 	%r284, [%rd3+480];
	mul.wide.s32 	%rd265, %r284, 4;
	add.s64 	%rd266, %rd1, %rd265;
	ld.local.f32 	%f396, [%rd266];
	add.f32 	%f397, %f396, %f395;
	st.local.f32 	[%rd266], %f397;
	ld.shared.u32 	%r285, [%r2+-60];
	cvt.rn.f32.s32 	%f398, %r285;
	ld.global.u32 	%r286, [%rd3+484];
	mul.wide.s32 	%rd267, %r286, 4;
	add.s64 	%rd268, %rd1, %rd267;
	ld.local.f32 	%f399, [%rd268];
	add.f32 	%f400, %f399, %f398;
	st.local.f32 	[%rd268], %f400;
	ld.shared.u32 	%r287, [%r2+-56];
	cvt.rn.f32.s32 	%f401, %r287;
	ld.global.u32 	%r288, [%rd3+488];
	mul.wide.s32 	%rd269, %r288, 4;
	add.s64 	%rd270, %rd1, %rd269;
	ld.local.f32 	%f402, [%rd270];
	add.f32 	%f403, %f402, %f401;
	st.local.f32 	[%rd270], %f403;
	ld.shared.u32 	%r289, [%r2+-52];
	cvt.rn.f32.s32 	%f404, %r289;
	ld.global.u32 	%r290, [%rd3+492];
	mul.wide.s32 	%rd271, %r290, 4;
	add.s64 	%rd272, %rd1, %rd271;
	ld.local.f32 	%f405, [%rd272];
	add.f32 	%f406, %f405, %f404;
	st.local.f32 	[%rd272], %f406;
	ld.shared.u32 	%r291, [%r2+-48];
	cvt.rn.f32.s32 	%f407, %r291;
	ld.global.u32 	%r292, [%rd3+496];
	mul.wide.s32 	%rd273, %r292, 4;
	add.s64 	%rd274, %rd1, %rd273;
	ld.local.f32 	%f408, [%rd274];
	add.f32 	%f409, %f408, %f407;
	st.local.f32 	[%rd274], %f409;
	ld.shared.u32 	%r293, [%r2+-44];
	cvt.rn.f32.s32 	%f410, %r293;
	ld.global.u32 	%r294, [%rd3+500];
	mul.wide.s32 	%rd275, %r294, 4;
	add.s64 	%rd276, %rd1, %rd275;
	ld.local.f32 	%f411, [%rd276];
	add.f32 	%f412, %f411, %f410;
	st.local.f32 	[%rd276], %f412;
	ld.shared.u32 	%r295, [%r2+-40];
	cvt.rn.f32.s32 	%f413, %r295;
	ld.global.u32 	%r296, [%rd3+504];
	mul.wide.s32 	%rd277, %r296, 4;
	add.s64 	%rd278, %rd1, %rd277;
	ld.local.f32 	%f414, [%rd278];
	add.f32 	%f415, %f414, %f413;
	st.local.f32 	[%rd278], %f415;
	ld.shared.u32 	%r297, [%r2+-36];
	cvt.rn.f32.s32 	%f416, %r297;
	ld.global.u32 	%r298, [%rd3+508];
	mul.wide.s32 	%rd279, %r298, 4;
	add.s64 	%rd280, %rd1, %rd279;
	ld.local.f32 	%f417, [%rd280];
	add.f32 	%f418, %f417, %f416;
	st.local.f32 	[%rd280], %f418;
	ld.shared.u32 	%r299, [%r2+-32];
	cvt.rn.f32.s32 	%f419, %r299;
	ld.global.u32 	%r300, [%rd3+512];
	mul.wide.s32 	%rd281, %r300, 4;
	add.s64 	%rd282, %rd1, %rd281;
	ld.local.f32 	%f420, [%rd282];
	add.f32 	%f421, %f420, %f419;
	st.local.f32 	[%rd282], %f421;
	ld.shared.u32 	%r301, [%r2+-28];
	cvt.rn.f32.s32 	%f422, %r301;
	ld.global.u32 	%r302, [%rd3+516];
	mul.wide.s32 	%rd283, %r302, 4;
	add.s64 	%rd284, %rd1, %rd283;
	ld.local.f32 	%f423, [%rd284];
	add.f32 	%f424, %f423, %f422;
	st.local.f32 	[%rd284], %f424;
	ld.shared.u32 	%r303, [%r2+-24];
	cvt.rn.f32.s32 	%f425, %r303;
	ld.global.u32 	%r304, [%rd3+520];
	mul.wide.s32 	%rd285, %r304, 4;
	add.s64 	%rd286, %rd1, %rd285;
	ld.local.f32 	%f426, [%rd286];
	add.f32 	%f427, %f426, %f425;
	st.local.f32 	[%rd286], %f427;
	ld.shared.u32 	%r305, [%r2+-20];
	cvt.rn.f32.s32 	%f428, %r305;
	ld.global.u32 	%r306, [%rd3+524];
	mul.wide.s32 	%rd287, %r306, 4;
	add.s64 	%rd288, %rd1, %rd287;
	ld.local.f32 	%f429, [%rd288];
	add.f32 	%f430, %f429, %f428;
	st.local.f32 	[%rd288], %f430;
	ld.shared.u32 	%r307, [%r2+-16];
	cvt.rn.f32.s32 	%f431, %r307;
	ld.global.u32 	%r308, [%rd3+528];
	mul.wide.s32 	%rd289, %r308, 4;
	add.s64 	%rd290, %rd1, %rd289;
	ld.local.f32 	%f432, [%rd290];
	add.f32 	%f433, %f432, %f431;
	st.local.f32 	[%rd290], %f433;
	ld.shared.u32 	%r309, [%r2+-12];
	cvt.rn.f32.s32 	%f434, %r309;
	ld.global.u32 	%r310, [%rd3+532];
	mul.wide.s32 	%rd291, %r310, 4;
	add.s64 	%rd292, %rd1, %rd291;
	ld.local.f32 	%f435, [%rd292];
	add.f32 	%f436, %f435, %f434;
	st.local.f32 	[%rd292], %f436;
	ld.shared.u32 	%r311, [%r2+-8];
	cvt.rn.f32.s32 	%f437, %r311;
	ld.global.u32 	%r312, [%rd3+536];
	mul.wide.s32 	%rd293, %r312, 4;
	add.s64 	%rd294, %rd1, %rd293;
	ld.local.f32 	%f438, [%rd294];
	add.f32 	%f439, %f438, %f437;
	st.local.f32 	[%rd294], %f439;
	ld.shared.u32 	%r313, [%r2+-4];
	cvt.rn.f32.s32 	%f440, %r313;
	ld.global.u32 	%r314, [%rd3+540];
	mul.wide.s32 	%rd295, %r314, 4;
	add.s64 	%rd296, %rd1, %rd295;
	ld.local.f32 	%f441, [%rd296];
	add.f32 	%f442, %f441, %f440;
	st.local.f32 	[%rd296], %f442;
	ld.shared.u32 	%r315, [%r2];
	cvt.rn.f32.s32 	%f443, %r315;
	ld.global.u32 	%r316, [%rd3+544];
	mul.wide.s32 	%rd297, %r316, 4;
	add.s64 	%rd298, %rd1, %rd297;
	ld.local.f32 	%f444, [%rd298];
	add.f32 	%f445, %f444, %f443;
	st.local.f32 	[%rd298], %f445;
	ld.shared.u32 	%r317, [%r2+4];
	cvt.rn.f32.s32 	%f446, %r317;
	ld.global.u32 	%r318, [%rd3+548];
	mul.wide.s32 	%rd299, %r318, 4;
	add.s64 	%rd300, %rd1, %rd299;
	ld.local.f32 	%f447, [%rd300];
	add.f32 	%f448, %f447, %f446;
	st.local.f32 	[%rd300], %f448;
	ld.shared.u32 	%r319, [%r2+8];
	cvt.rn.f32.s32 	%f449, %r319;
	ld.global.u32 	%r320, [%rd3+552];
	mul.wide.s32 	%rd301, %r320, 4;
	add.s64 	%rd302, %rd1, %rd301;
	ld.local.f32 	%f450, [%rd302];
	add.f32 	%f451, %f450, %f449;
	st.local.f32 	[%rd302], %f451;
	ld.shared.u32 	%r321, [%r2+12];
	cvt.rn.f32.s32 	%f452, %r321;
	ld.global.u32 	%r322, [%rd3+556];
	mul.wide.s32 	%rd303, %r322, 4;
	add.s64 	%rd304, %rd1, %rd303;
	ld.local.f32 	%f453, [%rd304];
	add.f32 	%f454, %f453, %f452;
	st.local.f32 	[%rd304], %f454;
	ld.shared.u32 	%r323, [%r2+16];
	cvt.rn.f32.s32 	%f455, %r323;
	ld.global.u32 	%r324, [%rd3+560];
	mul.wide.s32 	%rd305, %r324, 4;
	add.s64 	%rd306, %rd1, %rd305;
	ld.local.f32 	%f456, [%rd306];
	add.f32 	%f457, %f456, %f455;
	st.local.f32 	[%rd306], %f457;
	ld.shared.u32 	%r325, [%r2+20];
	cvt.rn.f32.s32 	%f458, %r325;
	ld.global.u32 	%r326, [%rd3+564];
	mul.wide.s32 	%rd307, %r326, 4;
	add.s64 	%rd308, %rd1, %rd307;
	ld.local.f32 	%f459, [%rd308];
	add.f32 	%f460, %f459, %f458;
	st.local.f32 	[%rd308], %f460;
	ld.shared.u32 	%r327, [%r2+24];
	cvt.rn.f32.s32 	%f461, %r327;
	ld.global.u32 	%r328, [%rd3+568];
	mul.wide.s32 	%rd309, %r328, 4;
	add.s64 	%rd310, %rd1, %rd309;
	ld.local.f32 	%f462, [%rd310];
	add.f32 	%f463, %f462, %f461;
	st.local.f32 	[%rd310], %f463;
	ld.shared.u32 	%r329, [%r2+28];
	cvt.rn.f32.s32 	%f464, %r329;
	ld.global.u32 	%r330, [%rd3+572];
	mul.wide.s32 	%rd311, %r330, 4;
	add.s64 	%rd312, %rd1, %rd311;
	ld.local.f32 	%f465, [%rd312];
	add.f32 	%f466, %f465, %f464;
	st.local.f32 	[%rd312], %f466;
	ld.shared.u32 	%r331, [%r2+32];
	cvt.rn.f32.s32 	%f467, %r331;
	ld.global.u32 	%r332, [%rd3+576];
	mul.wide.s32 	%rd313, %r332, 4;
	add.s64 	%rd314, %rd1, %rd313;
	ld.local.f32 	%f468, [%rd314];
	add.f32 	%f469, %f468, %f467;
	st.local.f32 	[%rd314], %f469;
	ld.shared.u32 	%r333, [%r2+36];
	cvt.rn.f32.s32 	%f470, %r333;
	ld.global.u32 	%r334, [%rd3+580];
	mul.wide.s32 	%rd315, %r334, 4;
	add.s64 	%rd316, %rd1, %rd315;
	ld.local.f32 	%f471, [%rd316];
	add.f32 	%f472, %f471, %f470;
	st.local.f32 	[%rd316], %f472;
	ld.shared.u32 	%r335, [%r2+40];
	cvt.rn.f32.s32 	%f473, %r335;
	ld.global.u32 	%r336, [%rd3+584];
	mul.wide.s32 	%rd317, %r336, 4;
	add.s64 	%rd318, %rd1, %rd317;
	ld.local.f32 	%f474, [%rd318];
	add.f32 	%f475, %f474, %f473;
	st.local.f32 	[%rd318], %f475;
	ld.shared.u32 	%r337, [%r2+44];
	cvt.rn.f32.s32 	%f476, %r337;
	ld.global.u32 	%r338, [%rd3+588];
	mul.wide.s32 	%rd319, %r338, 4;
	add.s64 	%rd320, %rd1, %rd319;
	ld.local.f32 	%f477, [%rd320];
	add.f32 	%f478, %f477, %f476;
	st.local.f32 	[%rd320], %f478;
	ld.shared.u32 	%r339, [%r2+48];
	cvt.rn.f32.s32 	%f479, %r339;
	ld.global.u32 	%r340, [%rd3+592];
	mul.wide.s32 	%rd321, %r340, 4;
	add.s64 	%rd322, %rd1, %rd321;
	ld.local.f32 	%f480, [%rd322];
	add.f32 	%f481, %f480, %f479;
	st.local.f32 	[%rd322], %f481;
	ld.shared.u32 	%r341, [%r2+52];
	cvt.rn.f32.s32 	%f482, %r341;
	ld.global.u32 	%r342, [%rd3+596];
	mul.wide.s32 	%rd323, %r342, 4;
	add.s64 	%rd324, %rd1, %rd323;
	ld.local.f32 	%f483, [%rd324];
	add.f32 	%f484, %f483, %f482;
	st.local.f32 	[%rd324], %f484;
	ld.shared.u32 	%r343, [%r2+56];
	cvt.rn.f32.s32 	%f485, %r343;
	ld.global.u32 	%r344, [%rd3+600];
	mul.wide.s32 	%rd325, %r344, 4;
	add.s64 	%rd326, %rd1, %rd325;
	ld.local.f32 	%f486, [%rd326];
	add.f32 	%f487, %f486, %f485;
	st.local.f32 	[%rd326], %f487;
	ld.shared.u32 	%r345, [%r2+60];
	cvt.rn.f32.s32 	%f488, %r345;
	ld.global.u32 	%r346, [%rd3+604];
	mul.wide.s32 	%rd327, %r346, 4;
	add.s64 	%rd328, %rd1, %rd327;
	ld.local.f32 	%f489, [%rd328];
	add.f32 	%f490, %f489, %f488;
	st.local.f32 	[%rd328], %f490;
	ld.shared.u32 	%r347, [%r2+64];
	cvt.rn.f32.s32 	%f491, %r347;
	ld.global.u32 	%r348, [%rd3+608];
	mul.wide.s32 	%rd329, %r348, 4;
	add.s64 	%rd330, %rd1, %rd329;
	ld.local.f32 	%f492, [%rd330];
	add.f32 	%f493, %f492, %f491;
	st.local.f32 	[%rd330], %f493;
	ld.shared.u32 	%r349, [%r2+68];
	cvt.rn.f32.s32 	%f494, %r349;
	ld.global.u32 	%r350, [%rd3+612];
	mul.wide.s32 	%rd331, %r350, 4;
	add.s64 	%rd332, %rd1, %rd331;
	ld.local.f32 	%f495, [%rd332];
	add.f32 	%f496, %f495, %f494;
	st.local.f32 	[%rd332], %f496;
	ld.shared.u32 	%r351, [%r2+72];
	cvt.rn.f32.s32 	%f497, %r351;
	ld.global.u32 	%r352, [%rd3+616];
	mul.wide.s32 	%rd333, %r352, 4;
	add.s64 	%rd334, %rd1, %rd333;
	ld.local.f32 	%f498, [%rd334];
	add.f32 	%f499, %f498, %f497;
	st.local.f32 	[%rd334], %f499;
	ld.shared.u32 	%r353, [%r2+76];
	cvt.rn.f32.s32 	%f500, %r353;
	ld.global.u32 	%r354, [%rd3+620];
	mul.wide.s32 	%rd335, %r354, 4;
	add.s64 	%rd336, %rd1, %rd335;
	ld.local.f32 	%f501, [%rd336];
	add.f32 	%f502, %f501, %f500;
	st.local.f32 	[%rd336], %f502;
	ld.shared.u32 	%r355, [%r2+80];
	cvt.rn.f32.s32 	%f503, %r355;
	ld.global.u32 	%r356, [%rd3+624];
	mul.wide.s32 	%rd337, %r356, 4;
	add.s64 	%rd338, %rd1, %rd337;
	ld.local.f32 	%f504, [%rd338];
	add.f32 	%f505, %f504, %f503;
	st.local.f32 	[%rd338], %f505;
	ld.shared.u32 	%r357, [%r2+84];
	cvt.rn.f32.s32 	%f506, %r357;
	ld.global.u32 	%r358, [%rd3+628];
	mul.wide.s32 	%rd339, %r358, 4;
	add.s64 	%rd340, %rd1, %rd339;
	ld.local.f32 	%f507, [%rd340];
	add.f32 	%f508, %f507, %f506;
	st.local.f32 	[%rd340], %f508;
	ld.shared.u32 	%r359, [%r2+88];
	cvt.rn.f32.s32 	%f509, %r359;
	ld.global.u32 	%r360, [%rd3+632];
	mul.wide.s32 	%rd341, %r360, 4;
	add.s64 	%rd342, %rd1, %rd341;
	ld.local.f32 	%f510, [%rd342];
	add.f32 	%f511, %f510, %f509;
	st.local.f32 	[%rd342], %f511;
	ld.shared.u32 	%r361, [%r2+92];
	cvt.rn.f32.s32 	%f512, %r361;
	ld.global.u32 	%r362, [%rd3+636];
	mul.wide.s32 	%rd343, %r362, 4;
	add.s64 	%rd344, %rd1, %rd343;
	ld.local.f32 	%f513, [%rd344];
	add.f32 	%f514, %f513, %f512;
	st.local.f32 	[%rd344], %f514;
	ld.local.v4.f32 	{%f515, %f516, %f517, %f518}, [%rd1];
	mul.f32 	%f519, %f515, 0fBE4CCCCD;
	mul.f32 	%f520, %f516, 0f3DCCCCCD;
	sub.f32 	%f521, %f519, %f520;
	fma.rn.f32 	%f522, %f517, 0f3DCCCCCD, %f521;
	fma.rn.f32 	%f523, %f518, 0f3E4CCCCD, %f522;
	atom.global.add.f32 	%f524, [%rd4], %f523;
$L__BB0_9:
	setp.gt.u32 	%p6, %r3, 1019;
	bar.sync 	0;
	ld.global.s8 	%r363, [%rd5+16384];
	st.shared.u32 	[%r2], %r363;
	ld.global.s8 	%r364, [%rd5+16385];
	st.shared.u32 	[%r2+4], %r364;
	ld.global.s8 	%r365, [%rd5+16386];
	st.shared.u32 	[%r2+8], %r365;
	ld.global.s8 	%r366, [%rd5+16387];
	st.shared.u32 	[%r2+12], %r366;
	ld.global.s8 	%r367, [%rd5+16388];
	st.shared.u32 	[%r2+16], %r367;
	ld.global.s8 	%r368, [%rd5+16389];
	st.shared.u32 	[%r2+20], %r368;
	ld.global.s8 	%r369, [%rd5+16390];
	st.shared.u32 	[%r2+24], %r369;
	ld.global.s8 	%r370, [%rd5+16391];
	st.shared.u32 	[%r2+28], %r370;
	bar.sync 	0;
	mov.f32 	%f525, 0f00000000;
	st.local.v4.f32 	[%rd1], {%f525, %f525, %f525, %f525};
	@%p6 bra 	$L__BB0_11;
	ld.shared.u32 	%r371, [%r2+-64];
	cvt.rn.f32.s32 	%f526, %r371;
	ld.global.u32 	%r372, [%rd3+640];
	mul.wide.s32 	%rd345, %r372, 4;
	add.s64 	%rd346, %rd1, %rd345;
	ld.local.f32 	%f527, [%rd346];
	add.f32 	%f528, %f527, %f526;
	st.local.f32 	[%rd346], %f528;
	ld.shared.u32 	%r373, [%r2+-60];
	cvt.rn.f32.s32 	%f529, %r373;
	ld.global.u32 	%r374, [%rd3+644];
	mul.wide.s32 	%rd347, %r374, 4;
	add.s64 	%rd348, %rd1, %rd347;
	ld.local.f32 	%f530, [%rd348];
	add.f32 	%f531, %f530, %f529;
	st.local.f32 	[%rd348], %f531;
	ld.shared.u32 	%r375, [%r2+-56];
	cvt.rn.f32.s32 	%f532, %r375;
	ld.global.u32 	%r376, [%rd3+648];
	mul.wide.s32 	%rd349, %r376, 4;
	add.s64 	%rd350, %rd1, %rd349;
	ld.local.f32 	%f533, [%rd350];
	add.f32 	%f534, %f533, %f532;
	st.local.f32 	[%rd350], %f534;
	ld.shared.u32 	%r377, [%r2+-52];
	cvt.rn.f32.s32 	%f535, %r377;
	ld.global.u32 	%r378, [%rd3+652];
	mul.wide.s32 	%rd351, %r378, 4;
	add.s64 	%rd352, %rd1, %rd351;
	ld.local.f32 	%f536, [%rd352];
	add.f32 	%f537, %f536, %f535;
	st.local.f32 	[%rd352], %f537;
	ld.shared.u32 	%r379, [%r2+-48];
	cvt.rn.f32.s32 	%f538, %r379;
	ld.global.u32 	%r380, [%rd3+656];
	mul.wide.s32 	%rd353, %r380, 4;
	add.s64 	%rd354, %rd1, %rd353;
	ld.local.f32 	%f539, [%rd354];
	add.f32 	%f540, %f539, %f538;
	st.local.f32 	[%rd354], %f540;
	ld.shared.u32 	%r381, [%r2+-44];
	cvt.rn.f32.s32 	%f541, %r381;
	ld.global.u32 	%r382, [%rd3+660];
	mul.wide.s32 	%rd355, %r382, 4;
	add.s64 	%rd356, %rd1, %rd355;
	ld.local.f32 	%f542, [%rd356];
	add.f32 	%f543, %f542, %f541;
	st.local.f32 	[%rd356], %f543;
	ld.shared.u32 	%r383, [%r2+-40];
	cvt.rn.f32.s32 	%f544, %r383;
	ld.global.u32 	%r384, [%rd3+664];
	mul.wide.s32 	%rd357, %r384, 4;
	add.s64 	%rd358, %rd1, %rd357;
	ld.local.f32 	%f545, [%rd358];
	add.f32 	%f546, %f545, %f544;
	st.local.f32 	[%rd358], %f546;
	ld.shared.u32 	%r385, [%r2+-36];
	cvt.rn.f32.s32 	%f547, %r385;
	ld.global.u32 	%r386, [%rd3+668];
	mul.wide.s32 	%rd359, %r386, 4;
	add.s64 	%rd360, %rd1, %rd359;
	ld.local.f32 	%f548, [%rd360];
	add.f32 	%f549, %f548, %f547;
	st.local.f32 	[%rd360], %f549;
	ld.shared.u32 	%r387, [%r2+-32];
	cvt.rn.f32.s32 	%f550, %r387;
	ld.global.u32 	%r388, [%rd3+672];
	mul.wide.s32 	%rd361, %r388, 4;
	add.s64 	%rd362, %rd1, %rd361;
	ld.local.f32 	%f551, [%rd362];
	add.f32 	%f552, %f551, %f550;
	st.local.f32 	[%rd362], %f552;
	ld.shared.u32 	%r389, [%r2+-28];
	cvt.rn.f32.s32 	%f553, %r389;
	ld.global.u32 	%r390, [%rd3+676];
	mul.wide.s32 	%rd363, %r390, 4;
	add.s64 	%rd364, %rd1, %rd363;
	ld.local.f32 	%f554, [%rd364];
	add.f32 	%f555, %f554, %f553;
	st.local.f32 	[%rd364], %f555;
	ld.shared.u32 	%r391, [%r2+-24];
	cvt.rn.f32.s32 	%f556, %r391;
	ld.global.u32 	%r392, [%rd3+680];
	mul.wide.s32 	%rd365, %r392, 4;
	add.s64 	%rd366, %rd1, %rd365;
	ld.local.f32 	%f557, [%rd366];
	add.f32 	%f558, %f557, %f556;
	st.local.f32 	[%rd366], %f558;
	ld.shared.u32 	%r393, [%r2+-20];
	cvt.rn.f32.s32 	%f559, %r393;
	ld.global.u32 	%r394, [%rd3+684];
	mul.wide.s32 	%rd367, %r394, 4;
	add.s64 	%rd368, %rd1, %rd367;
	ld.local.f32 	%f560, [%rd368];
	add.f32 	%f561, %f560, %f559;
	st.local.f32 	[%rd368], %f561;
	ld.shared.u32 	%r395, [%r2+-16];
	cvt.rn.f32.s32 	%f562, %r395;
	ld.global.u32 	%r396, [%rd3+688];
	mul.wide.s32 	%rd369, %r396, 4;
	add.s64 	%rd370, %rd1, %rd369;
	ld.local.f32 	%f563, [%rd370];
	add.f32 	%f564, %f563, %f562;
	st.local.f32 	[%rd370], %f564;
	ld.shared.u32 	%r397, [%r2+-12];
	cvt.rn.f32.s32 	%f565, %r397;
	ld.global.u32 	%r398, [%rd3+692];
	mul.wide.s32 	%rd371, %r398, 4;
	add.s64 	%rd372, %rd1, %rd371;
	ld.local.f32 	%f566, [%rd372];
	add.f32 	%f567, %f566, %f565;
	st.local.f32 	[%rd372], %f567;
	ld.shared.u32 	%r399, [%r2+-8];
	cvt.rn.f32.s32 	%f568, %r399;
	ld.global.u32 	%r400, [%rd3+696];
	mul.wide.s32 	%rd373, %r400, 4;
	add.s64 	%rd374, %rd1, %rd373;
	ld.local.f32 	%f569, [%rd374];
	add.f32 	%f570, %f569, %f568;
	st.local.f32 	[%rd374], %f570;
	ld.shared.u32 	%r401, [%r2+-4];
	cvt.rn.f32.s32 	%f571, %r401;
	ld.global.u32 	%r402, [%rd3+700];
	mul.wide.s32 	%rd375, %r402, 4;
	add.s64 	%rd376, %rd1, %rd375;
	ld.local.f32 	%f572, [%rd376];
	add.f32 	%f573, %f572, %f571;
	st.local.f32 	[%rd376], %f573;
	ld.shared.u32 	%r403, [%r2];
	cvt.rn.f32.s32 	%f574, %r403;
	ld.global.u32 	%r404, [%rd3+704];
	mul.wide.s32 	%rd377, %r404, 4;
	add.s64 	%rd378, %rd1, %rd377;
	ld.local.f32 	%f575, [%rd378];
	add.f32 	%f576, %f575, %f574;
	st.local.f32 	[%rd378], %f576;
	ld.shared.u32 	%r405, [%r2+4];
	cvt.rn.f32.s32 	%f577, %r405;
	ld.global.u32 	%r406, [%rd3+708];
	mul.wide.s32 	%rd379, %r406, 4;
	add.s64 	%rd380, %rd1, %rd379;
	ld.local.f32 	%f578, [%rd380];
	add.f32 	%f579, %f578, %f577;
	st.local.f32 	[%rd380], %f579;
	ld.shared.u32 	%r407, [%r2+8];
	cvt.rn.f32.s32 	%f580, %r407;
	ld.global.u32 	%r408, [%rd3+712];
	mul.wide.s32 	%rd381, %r408, 4;
	add.s64 	%rd382, %rd1, %rd381;
	ld.local.f32 	%f581, [%rd382];
	add.f32 	%f582, %f581, %f580;
	st.local.f32 	[%rd382], %f582;
	ld.shared.u32 	%r409, [%r2+12];
	cvt.rn.f32.s32 	%f583, %r409;
	ld.global.u32 	%r410, [%rd3+716];
	mul.wide.s32 	%rd383, %r410, 4;
	add.s64 	%rd384, %rd1, %rd383;
	ld.local.f32 	%f584, [%rd384];
	add.f32 	%f585, %f584, %f583;
	st.local.f32 	[%rd384], %f585;
	ld.shared.u32 	%r411, [%r2+16];
	cvt.rn.f32.s32 	%f586, %r411;
	ld.global.u32 	%r412, [%rd3+720];
	mul.wide.s32 	%rd385, %r412, 4;
	add.s64 	%rd386, %rd1, %rd385;
	ld.local.f32 	%f587, [%rd386];
	add.f32 	%f588, %f587, %f586;
	st.local.f32 	[%rd386], %f588;
	ld.shared.u32 	%r413, [%r2+20];
	cvt.rn.f32.s32 	%f589, %r413;
	ld.global.u32 	%r414, [%rd3+724];
	mul.wide.s32 	%rd387, %r414, 4;
	add.s64 	%rd388, %rd1, %rd387;
	ld.local.f32 	%f590, [%rd388];
	add.f32 	%f591, %f590, %f589;
	st.local.f32 	[%rd388], %f591;
	ld.shared.u32 	%r415, [%r2+24];
	cvt.rn.f32.s32 	%f592, %r415;
	ld.global.u32 	%r416, [%rd3+728];
	mul.wide.s32 	%rd389, %r416, 4;
	add.s64 	%rd390, %rd1, %rd389;
	ld.local.f32 	%f593, [%rd390];
	add.f32 	%f594, %f593, %f592;
	st.local.f32 	[%rd390], %f594;
	ld.shared.u32 	%r417, [%r2+28];
	cvt.rn.f32.s32 	%f595, %r417;
	ld.global.u32 	%r418, [%rd3+732];
	mul.wide.s32 	%rd391, %r418, 4;
	add.s64 	%rd392, %rd1, %rd391;
	ld.local.f32 	%f596, [%rd392];
	add.f32 	%f597, %f596, %f595;
	st.local.f32 	[%rd392], %f597;
	ld.shared.u32 	%r419, [%r2+32];
	cvt.rn.f32.s32 	%f598, %r419;
	ld.global.u32 	%r420, [%rd3+736];
	mul.wide.s32 	%rd393, %r420, 4;
	add.s64 	%rd394, %rd1, %rd393;
	ld.local.f32 	%f599, [%rd394];
	add.f32 	%f600, %f599, %f598;
	st.local.f32 	[%rd394], %f600;
	ld.shared.u32 	%r421, [%r2+36];
	cvt.rn.f32.s32 	%f601, %r421;
	ld.global.u32 	%r422, [%rd3+740];
	mul.wide.s32 	%rd395, %r422, 4;
	add.s64 	%rd396, %rd1, %rd395;
	ld.local.f32 	%f602, [%rd396];
	add.f32 	%f603, %f602, %f601;
	st.local.f32 	[%rd396], %f603;
	ld.shared.u32 	%r423, [%r2+40];
	cvt.rn.f32.s32 	%f604, %r423;
	ld.global.u32 	%r424, [%rd3+744];
	mul.wide.s32 	%rd397, %r424, 4;
	add.s64 	%rd398, %rd1, %rd397;
	ld.local.f32 	%f605, [%rd398];
	add.f32 	%f606, %f605, %f604;
	st.local.f32 	[%rd398], %f606;
	ld.shared.u32 	%r425, [%r2+44];
	cvt.rn.f32.s32 	%f607, %r425;
	ld.global.u32 	%r426, [%rd3+748];
	mul.wide.s32 	%rd399, %r426, 4;
	add.s64 	%rd400, %rd1, %rd399;
	ld.local.f32 	%f608, [%rd400];
	add.f32 	%f609, %f608, %f607;
	st.local.f32 	[%rd400], %f609;
	ld.shared.u32 	%r427, [%r2+48];
	cvt.rn.f32.s32 	%f610, %r427;
	ld.global.u32 	%r428, [%rd3+752];
	mul.wide.s32 	%rd401, %r428, 4;
	add.s64 	%rd402, %rd1, %rd401;
	ld.local.f32 	%f611, [%rd402];
	add.f32 	%f612, %f611, %f610;
	st.local.f32 	[%rd402], %f612;
	ld.shared.u32 	%r429, [%r2+52];
	cvt.rn.f32.s32 	%f613, %r429;
	ld.global.u32 	%r430, [%rd3+756];
	mul.wide.s32 	%rd403, %r430, 4;
	add.s64 	%rd404, %rd1, %rd403;
	ld.local.f32 	%f614, [%rd404];
	add.f32 	%f615, %f614, %f613;
	st.local.f32 	[%rd404], %f615;
	ld.shared.u32 	%r431, [%r2+56];
	cvt.rn.f32.s32 	%f616, %r431;
	ld.global.u32 	%r432, [%rd3+760];
	mul.wide.s32 	%rd405, %r432, 4;
	add.s64 	%rd406, %rd1, %rd405;
	ld.local.f32 	%f617, [%rd406];
	add.f32 	%f618, %f617, %f616;
	st.local.f32 	[%rd406], %f618;
	ld.shared.u32 	%r433, [%r2+60];
	cvt.rn.f32.s32 	%f619, %r433;
	ld.global.u32 	%r434, [%rd3+764];
	mul.wide.s32 	%rd407, %r434, 4;
	add.s64 	%rd408, %rd1, %rd407;
	ld.local.f32 	%f620, [%rd408];
	add.f32 	%f621, %f620, %f619;
	st.local.f32 	[%rd408], %f621;
	ld.shared.u32 	%r435, [%r2+64];
	cvt.rn.f32.s32 	%f622, %r435;
	ld.global.u32 	%r436, [%rd3+768];
	mul.wide.s32 	%rd409, %r436, 4;
	add.s64 	%rd410, %rd1, %rd409;
	ld.local.f32 	%f623, [%rd410];
	add.f32 	%f624, %f623, %f622;
	st.local.f32 	[%rd410], %f624;
	ld.shared.u32 	%r437, [%r2+68];
	cvt.rn.f32.s32 	%f625, %r437;
	ld.global.u32 	%r438, [%rd3+772];
	mul.wide.s32 	%rd411, %r438, 4;
	add.s64 	%rd412, %rd1, %rd411;
	ld.local.f32 	%f626, [%rd412];
	add.f32 	%f627, %f626, %f625;
	st.local.f32 	[%rd412], %f627;
	ld.shared.u32 	%r439, [%r2+72];
	cvt.rn.f32.s32 	%f628, %r439;
	ld.global.u32 	%r440, [%rd3+776];
	mul.wide.s32 	%rd413, %r440, 4;
	add.s64 	%rd414, %rd1, %rd413;
	ld.local.f32 	%f629, [%rd414];
	add.f32 	%f630, %f629, %f628;
	st.local.f32 	[%rd414], %f630;
	ld.shared.u32 	%r441, [%r2+76];
	cvt.rn.f32.s32 	%f631, %r441;
	ld.global.u32 	%r442, [%rd3+780];
	mul.wide.s32 	%rd415, %r442, 4;
	add.s64 	%rd416, %rd1, %rd415;
	ld.local.f32 	%f632, [%rd416];
	add.f32 	%f633, %f632, %f631;
	st.local.f32 	[%rd416], %f633;
	ld.shared.u32 	%r443, [%r2+80];
	cvt.rn.f32.s32 	%f634, %r443;
	ld.global.u32 	%r444, [%rd3+784];
	mul.wide.s32 	%rd417, %r444, 4;
	add.s64 	%rd418, %rd1, %rd417;
	ld.local.f32 	%f635, [%rd418];
	add.f32 	%f636, %f635, %f634;
	st.local.f32 	[%rd418], %f636;
	ld.shared.u32 	%r445, [%r2+84];
	cvt.rn.f32.s32 	%f637, %r445;
	ld.global.u32 	%r446, [%rd3+788];
	mul.wide.s32 	%rd419, %r446, 4;
	add.s64 	%rd420, %rd1, %rd419;
	ld.local.f32 	%f638, [%rd420];
	add.f32 	%f639, %f638, %f637;
	st.local.f32 	[%rd420], %f639;
	ld.shared.u32 	%r447, [%r2+88];
	cvt.rn.f32.s32 	%f640, %r447;
	ld.global.u32 	%r448, [%rd3+792];
	mul.wide.s32 	%rd421, %r448, 4;
	add.s64 	%rd422, %rd1, %rd421;
	ld.local.f32 	%f641, [%rd422];
	add.f32 	%f642, %f641, %f640;
	st.local.f32 	[%rd422], %f642;
	ld.shared.u32 	%r449, [%r2+92];
	cvt.rn.f32.s32 	%f643, %r449;
	ld.global.u32 	%r450, [%rd3+796];
	mul.wide.s32 	%rd423, %r450, 4;
	add.s64 	%rd424, %rd1, %rd423;
	ld.local.f32 	%f644, [%rd424];
	add.f32 	%f645, %f644, %f643;
	st.local.f32 	[%rd424], %f645;
	ld.local.v4.f32 	{%f646, %f647, %f648, %f649}, [%rd1];
	mul.f32 	%f650, %f646, 0fBE4CCCCD;
	mul.f32 	%f651, %f647, 0f3DCCCCCD;
	sub.f32 	%f652, %f650, %f651;
	fma.rn.f32 	%f653, %f648, 0f3DCCCCCD, %f652;
	fma.rn.f32 	%f654, %f649, 0f3E4CCCCD, %f653;
	atom.global.add.f32 	%f655, [%rd4], %f654;
$L__BB0_11:
	bar.sync 	0;
$L__BB0_12:
	ret;

}


// ===== COMPILED SASS (sm_100) =====

	.target	sm_100

	.elftype	@"ET_EXEC"


//--------------------- .note.nv.tkinfo           --------------------------
	.section	.note.nv.tkinfo,"",@"SHT_NOTE"
	.sectionflags	@"SHF_NOTE_NV_TKINFO"
	.tkinfo
        /*0018*/ 	.word	0x00000002
        /*0030*/ 	.string	""
        /*0030*/ 	.string	"ptxas"
        /*0030*/ 	.string	"Cuda compilation tools, release 13.0, V13.0.88"
        /*0030*/ 	.string	"Build cuda_13.0.r13.0/compiler.36424714_0"
        /*0030*/ 	.string	"-arch sm_100 -m 64 "



//--------------------- .note.nv.cuinfo           --------------------------
	.section	.note.nv.cuinfo,"",@"SHT_NOTE"
	.sectionflags	@"SHF_NOTE_NV_CUINFO"
        /*0018*/ 	.short	0x0002
        /*001a*/ 	.short	0x0064
        /*001c*/ 	.short	0x0082
	.zero		2


//--------------------- .nv.info                  --------------------------
	.section	.nv.info,"",@"SHT_CUDA_INFO"
	.align	4


	//----- nvinfo : EIATTR_REGCOUNT
	.align		4
        /*0000*/ 	.byte	0x04, 0x2f
        /*0002*/ 	.short	(.L_1 - .L_0)
	.align		4
.L_0:
        /*0004*/ 	.word	index@(_Z4convPcPiPf)
        /*0008*/ 	.word	0x0000001c


	//----- nvinfo : EIATTR_FRAME_SIZE
	.align		4
.L_1:
        /*000c*/ 	.byte	0x04, 0x11
        /*000e*/ 	.short	(.L_3 - .L_2)
	.align		4
.L_2:
        /*0010*/ 	.word	index@(_Z4convPcPiPf)
        /*0014*/ 	.word	0x00000010


	//----- nvinfo : EIATTR_MIN_STACK_SIZE
	.align		4
.L_3:
        /*0018*/ 	.byte	0x04, 0x12
        /*001a*/ 	.short	(.L_5 - .L_4)
	.align		4
.L_4:
        /*001c*/ 	.word	index@(_Z4convPcPiPf)
        /*0020*/ 	.word	0x00000010
.L_5:


//--------------------- .nv.compat                --------------------------
	.section	.nv.compat,"",@"SHT_CUDA_COMPAT_INFO"
	.align	4
        /*0000*/ 	.byte	0x02, 0x09, 0x00, 0x00, 0x02, 0x02, 0x01, 0x00, 0x02, 0x05, 0x05, 0x00, 0x03, 0x07, 0x01, 0x01
        /*0010*/ 	.byte	0x02, 0x03, 0x00, 0x00, 0x02, 0x06, 0x01, 0x00, 0x04, 0x0b, 0x08, 0x00, 0x09, 0x00, 0x00, 0x00
        /*0020*/ 	.byte	0x00, 0x00, 0x00, 0x00


//--------------------- .nv.info._Z4convPcPiPf    --------------------------
	.section	.nv.info._Z4convPcPiPf,"",@"SHT_CUDA_INFO"
	.sectionflags	@""
	.align	4


	//----- nvinfo : EIATTR_CUDA_API_VERSION
	.align		4
        /*0000*/ 	.byte	0x04, 0x37
        /*0002*/ 	.short	(.L_7 - .L_6)
.L_6:
        /*0004*/ 	.word	0x00000082


	//----- nvinfo : EIATTR_KPARAM_INFO
	.align		4
.L_7:
        /*0008*/ 	.byte	0x04, 0x17
        /*000a*/ 	.short	(.L_9 - .L_8)
.L_8:
        /*000c*/ 	.word	0x00000000
        /*0010*/ 	.short	0x0002
        /*0012*/ 	.short	0x0010
        /*0014*/ 	.byte	0x00, 0xf5, 0x21, 0x00


	//----- nvinfo : EIATTR_KPARAM_INFO
	.align		4
.L_9:
        /*0018*/ 	.byte	0x04, 0x17
        /*001a*/ 	.short	(.L_11 - .L_10)
.L_10:
        /*001c*/ 	.word	0x00000000
        /*0020*/ 	.short	0x0001
        /*0022*/ 	.short	0x0008
        /*0024*/ 	.byte	0x00, 0xf5, 0x21, 0x00


	//----- nvinfo : EIATTR_KPARAM_INFO
	.align		4
.L_11:
        /*0028*/ 	.byte	0x04, 0x17
        /*002a*/ 	.short	(.L_13 - .L_12)
.L_12:
        /*002c*/ 	.word	0x00000000
        /*0030*/ 	.short	0x0000
        /*0032*/ 	.short	0x0000
        /*0034*/ 	.byte	0x00, 0xf5, 0x21, 0x00


	//----- nvinfo : EIATTR_SPARSE_MMA_MASK
	.align		4
.L_13:
        /*0038*/ 	.byte	0x03, 0x50
        /*003a*/ 	.short	0x0000


	//----- nvinfo : EIATTR_MAXREG_COUNT
	.align		4
        /*003c*/ 	.byte	0x03, 0x1b
        /*003e*/ 	.short	0x00ff


	//----- nvinfo : EIATTR_NUM_BARRIERS
	.align		4
        /*0040*/ 	.byte	0x02, 0x4c
        /*0042*/ 	.byte	0x01
	.zero		1


	//----- nvinfo : EIATTR_MERCURY_ISA_VERSION
	.align		4
        /*0044*/ 	.byte	0x03, 0x5f
        /*0046*/ 	.short	0x0101


	//----- nvinfo : EIATTR_VRC_CTA_INIT_COUNT
	.align		4
        /*0048*/ 	.byte	0x02, 0x4a
	.zero		1
	.zero		1


	//----- nvinfo : EIATTR_EXIT_INSTR_OFFSETS
	.align		4
        /*004c*/ 	.byte	0x04, 0x1c
        /*004e*/ 	.short	(.L_15 - .L_14)


	//   ....[0]....
.L_14:
        /*0050*/ 	.word	0x00000050


	//   ....[1]....
        /*0054*/ 	.word	0x000056d0


	//----- nvinfo : EIATTR_CRS_STACK_SIZE
	.align		4
.L_15:
        /*0058*/ 	.byte	0x04, 0x1e
        /*005a*/ 	.short	(.L_17 - .L_16)
.L_16:
        /*005c*/ 	.word	0x00000000


	//----- nvinfo : EIATTR_CBANK_PARAM_SIZE
	.align		4
.L_17:
        /*0060*/ 	.byte	0x03, 0x19
        /*0062*/ 	.short	0x0018


	//----- nvinfo : EIATTR_PARAM_CBANK
	.align		4
        /*0064*/ 	.byte	0x04, 0x0a
        /*0066*/ 	.short	(.L_19 - .L_18)
	.align		4
.L_18:
        /*0068*/ 	.word	index@(.nv.constant0._Z4convPcPiPf)
        /*006c*/ 	.short	0x0380
        /*006e*/ 	.short	0x0018


	//----- nvinfo : EIATTR_SW_WAR
	.align		4
.L_19:
        /*0070*/ 	.byte	0x04, 0x36
        /*0072*/ 	.short	(.L_21 - .L_20)
.L_20:
        /*0074*/ 	.word	0x00000008
.L_21:


//--------------------- .nv.callgraph             --------------------------
	.section	.nv.callgraph,"",@"SHT_CUDA_CALLGRAPH"
	.align	4
	.sectionentsize	8
	.align		4
        /*0000*/ 	.word	0x00000000
	.align		4
        /*0004*/ 	.word	0xffffffff
	.align		4
        /*0008*/ 	.word	0x00000000
	.align		4
        /*000c*/ 	.word	0xfffffffe
	.align		4
        /*0010*/ 	.word	0x00000000
	.align		4
        /*0014*/ 	.word	0xfffffffd
	.align		4
        /*0018*/ 	.word	0x00000000
	.align		4
        /*001c*/ 	.word	0xfffffffc


//--------------------- .text._Z4convPcPiPf       --------------------------
	.section	.text._Z4convPcPiPf,"ax",@progbits
	.align	128
        .global         _Z4convPcPiPf
        .type           _Z4convPcPiPf,@function
        .size           _Z4convPcPiPf,(.L_x_11 - _Z4convPcPiPf)
        .other          _Z4convPcPiPf,@"STO_CUDA_ENTRY STV_DEFAULT"
_Z4convPcPiPf:
.text._Z4convPcPiPf:
[----:B------:R-:W0:Y:S01]  /*0000*/  LDC R1, c[0x0][0x37c] ;  /* 0x0000df00ff017b82 */ /* 0x000e220000000800 */
[----:B------:R-:W1:Y:S01]  /*0010*/  S2R R2, SR_CTAID.Y ;  /* 0x0000000000027919 */ /* 0x000e620000002600 */
[----:B0-----:R-:W-:Y:S01]  /*0020*/  IADD3 R1, PT, PT, R1, -0x10, RZ ;  /* 0xfffffff001017810 */ /* 0x001fe20007ffe0ff */
[----:B-1----:R-:W-:-:S05]  /*0030*/  VIADD R0, R2, 0xfffffc02 ;  /* 0xfffffc0202007836 */ /* 0x002fca0000000000 */
[----:B------:R-:W-:-:S13]  /*0040*/  ISETP.GE.U32.AND P0, PT, R0, -0x3fc, PT ;  /* 0xfffffc040000780c */ /* 0x000fda0003f06070 */
[----:B------:R-:W-:Y:S05]  /*0050*/  @!P0 EXIT ;  /* 0x000000000000894d */ /* 0x000fea0003800000 */
[----:B------:R-:W0:Y:S01]  /*0060*/  S2R R23, SR_TID.X ;  /* 0x0000000000177919 */ /* 0x000e220000002100 */
[----:B------:R-:W0:Y:S01]  /*0070*/  LDC.64 R16, c[0x0][0x380] ;  /* 0x0000e000ff107b82 */ /* 0x000e220000000a00 */
[----:B------:R-:W1:Y:S01]  /*0080*/  LDCU.64 UR6, c[0x0][0x358] ;  /* 0x00006b00ff0677ac */ /* 0x000e620008000a00 */
[----:B------:R-:W-:Y:S01]  /*0090*/  IADD3 R3, PT, PT, R2, -0x2, RZ ;  /* 0xfffffffe02037810 */ /* 0x000fe20007ffe0ff */
[----:B------:R-:W2:Y:S05]  /*00a0*/  S2R R25, SR_CTAID.X ;  /* 0x0000000000197919 */ /* 0x000eaa0000002500 */
[----:B------:R-:W2:Y:S08]  /*00b0*/  LDC.64 R4, c[0x0][0x390] ;  /* 0x0000e400ff047b82 */ /* 0x000eb00000000a00 */
[----:B------:R-:W3:Y:S08]  /*00c0*/  S2UR UR5, SR_CgaCtaId ;  /* 0x00000000000579c3 */ /* 0x000ef00000008800 */
[----:B------:R-:W4:Y:S01]  /*00d0*/  LDC.64 R6, c[0x0][0x388] ;  /* 0x0000e200ff067b82 */ /* 0x000f220000000a00 */
[----:B0-----:R-:W-:-:S04]  /*00e0*/  IMAD.WIDE.U32 R16, R23, 0x8, R16 ;  /* 0x0000000817107825 */ /* 0x001fc800078e0010 */
[----:B------:R-:W-:-:S05]  /*00f0*/  IMAD.WIDE.U32 R18, R3, 0x2000, R16 ;  /* 0x0000200003127825 */ /* 0x000fca00078e0010 */
[----:B-1----:R-:W5:Y:S04]  /*0100*/  LDG.E.S8 R12, desc[UR6][R18.64] ;  /* 0x00000006120c7981 */ /* 0x002f68000c1e1300 */
[----:B------:R-:W5:Y:S04]  /*0110*/  LDG.E.S8 R13, desc[UR6][R18.64+0x1] ;  /* 0x00000106120d7981 */ /* 0x000f68000c1e1300 */
[----:B------:R-:W5:Y:S04]  /*0120*/  LDG.E.S8 R14, desc[UR6][R18.64+0x2] ;  /* 0x00000206120e7981 */ /* 0x000f68000c1e1300 */
[----:B------:R-:W5:Y:S04]  /*0130*/  LDG.E.S8 R15, desc[UR6][R18.64+0x3] ;  /* 0x00000306120f7981 */ /* 0x000f68000c1e1300 */
[----:B------:R-:W5:Y:S04]  /*0140*/  LDG.E.S8 R8, desc[UR6][R18.64+0x4] ;  /* 0x0000040612087981 */ /* 0x000f68000c1e1300 */
[----:B------:R-:W5:Y:S04]  /*0150*/  LDG.E.S8 R9, desc[UR6][R18.64+0x5] ;  /* 0x0000050612097981 */ /* 0x000f68000c1e1300 */
[----:B------:R-:W5:Y:S04]  /*0160*/  LDG.E.S8 R10, desc[UR6][R18.64+0x6] ;  /* 0x00000606120a7981 */ /* 0x000f68000c1e1300 */
[----:B------:R-:W5:Y:S01]  /*0170*/  LDG.E.S8 R11, desc[UR6][R18.64+0x7] ;  /* 0x00000706120b7981 */ /* 0x000f62000c1e1300 */
[----:B------:R-:W-:Y:S01]  /*0180*/  VIADD R21, R23, 0xfffffffe ;  /* 0xfffffffe17157836 */ /* 0x000fe20000000000 */
[----:B------:R-:W-:Y:S01]  /*0190*/  UMOV UR4, 0x400 ;  /* 0x0000040000047882 */ /* 0x000fe20000000000 */
[----:B--2---:R-:W-:Y:S01]  /*01a0*/  IMAD.WIDE.U32 R4, R25, 0x3f8040, R4 ;  /* 0x003f804019047825 */ /* 0x004fe200078e0004 */
[----:B------:R0:W-:Y:S01]  /*01b0*/  STL.128 [R1], RZ ;  /* 0x000000ff01007387 */ /* 0x0001e20000100c00 */
[----:B---3--:R-:W-:Y:S01]  /*01c0*/  ULEA UR4, UR5, UR4, 0x18 ;  /* 0x0000000405047291 */ /* 0x008fe2000f8ec0ff */
[----:B------:R-:W-:Y:S01]  /*01d0*/  ISETP.GT.U32.AND P0, PT, R21, 0x3fb, PT ;  /* 0x000003fb1500780c */ /* 0x000fe20003f04070 */
[----:B------:R-:W-:Y:S01]  /*01e0*/  BSSY.RECONVERGENT B0, `(.L_x_0) ;  /* 0x000010a000007945 */ /* 0x000fe20003800200 */
[----:B----4-:R-:W-:Y:S01]  /*01f0*/  IMAD.WIDE.U32 R6, R25, 0x320, R6 ;  /* 0x0000032019067825 */ /* 0x010fe200078e0006 */
[----:B------:R-:W-:-:S03]  /*0200*/  MOV R0, R1 ;  /* 0x0000000100007202 */ /* 0x000fc60000000f00 */
[----:B------:R-:W-:Y:S01]  /*0210*/  IMAD.WIDE.U32 R4, R3, 0xff0, R4 ;  /* 0x00000ff003047825 */ /* 0x000fe200078e0004 */
[----:B------:R-:W-:-:S03]  /*0220*/  LEA R3, R23, UR4, 0x5 ;  /* 0x0000000417037c11 */ /* 0x000fc6000f8e28ff */
[----:B------:R-:W-:Y:S02]  /*0230*/  IMAD.WIDE.U32 R4, R21, 0x4, R4 ;  /* 0x0000000415047825 */ /* 0x000fe400078e0004 */
[----:B-----5:R0:W-:Y:S04]  /*0240*/  STS.128 [R3], R12 ;  /* 0x0000000c03007388 */ /* 0x0201e80000000c00 */
[----:B------:R0:W-:Y:S01]  /*0250*/  STS.128 [R3+0x10], R8 ;  /* 0x0000100803007388 */ /* 0x0001e20000000c00 */
[----:B------:R-:W-:Y:S06]  /*0260*/  BAR.SYNC.DEFER_BLOCKING 0x0 ;  /* 0x0000000000007b1d */ /* 0x000fec0000010000 */
[----:B------:R-:W-:Y:S05]  /*0270*/  @P0 BRA `(.L_x_1) ;  /* 0x0000001000000947 */ /* 0x000fea0003800000 */
[----:B0-----:R-:W2:Y:S04]  /*0280*/  LDG.E R9, desc[UR6][R6.64] ;  /* 0x0000000606097981 */ /* 0x001ea8000c1e1900 */
[----:B------:R-:W3:Y:S04]  /*0290*/  LDG.E R15, desc[UR6][R6.64+0x4] ;  /* 0x00000406060f7981 */ /* 0x000ee8000c1e1900 */
[----:B------:R-:W4:Y:S04]  /*02a0*/  LDG.E R19, desc[UR6][R6.64+0x8] ;  /* 0x0000080606137981 */ /* 0x000f28000c1e1900 */
[----:B------:R-:W5:Y:S04]  /*02b0*/  LDG.E R21, desc[UR6][R6.64+0xc] ;  /* 0x00000c0606157981 */ /* 0x000f68000c1e1900 */
[----:B------:R-:W5:Y:S01]  /*02c0*/  LDG.E R23, desc[UR6][R6.64+0x14] ;  /* 0x0000140606177981 */ /* 0x000f62000c1e1900 */
[----:B--2---:R-:W-:-:S03]  /*02d0*/  IMAD R12, R9, 0x4, R0 ;  /* 0x00000004090c7824 */ /* 0x004fc600078e0200 */
[----:B------:R-:W0:Y:S04]  /*02e0*/  LDS.128 R8, [R3+-0x40] ;  /* 0xffffc00003087984 */ /* 0x000e280000000c00 */
[----:B------:R-:W2:Y:S01]  /*02f0*/  LDL R13, [R12] ;  /* 0x000000000c0d7983 */ /* 0x000ea20000100800 */
[----:B---3--:R-:W-:Y:S02]  /*0300*/  LEA R15, R15, R0, 0x2 ;  /* 0x000000000f0f7211 */ /* 0x008fe400078e10ff */
[----:B0-----:R-:W-:-:S05]  /*0310*/  I2FP.F32.S32 R8, R8 ;  /* 0x0000000800087245 */ /* 0x001fca0000201400 */
[----:B--2---:R-:W-:-:S05]  /*0320*/  FADD R13, R8, R13 ;  /* 0x0000000d080d7221 */ /* 0x004fca0000000000 */
[----:B------:R-:W-:Y:S04]  /*0330*/  STL [R12], R13 ;  /* 0x0000000d0c007387 */ /* 0x000fe80000100800 */
[----:B------:R-:W2:Y:S01]  /*0340*/  LDL R8, [R15] ;  /* 0x000000000f087983 */ /* 0x000ea20000100800 */
[----:B------:R-:W-:Y:S01]  /*0350*/  I2FP.F32.S32 R9, R9 ;  /* 0x0000000900097245 */ /* 0x000fe20000201400 */
[----:B----4-:R-:W-:-:S04]  /*0360*/  IMAD R19, R19, 0x4, R0 ;  /* 0x0000000413137824 */ /* 0x010fc800078e0200 */
[----:B--2---:R-:W-:-:S05]  /*0370*/  FADD R8, R9, R8 ;  /* 0x0000000809087221 */ /* 0x004fca0000000000 */
[----:B------:R-:W-:Y:S04]  /*0380*/  STL [R15], R8 ;  /* 0x000000080f007387 */ /* 0x000fe80000100800 */
[----:B------:R-:W2:Y:S01]  /*0390*/  LDL R9, [R19] ;  /* 0x0000000013097983 */ /* 0x000ea20000100800 */
[----:B------:R-:W-:Y:S02]  /*03a0*/  I2FP.F32.S32 R10, R10 ;  /* 0x0000000a000a7245 */ /* 0x000fe40000201400 */
[----:B-----5:R-:W-:-:S03]  /*03b0*/  LEA R21, R21, R0, 0x2 ;  /* 0x0000000015157211 */ /* 0x020fc600078e10ff */
[----:B--2---:R-:W-:Y:S02]  /*03c0*/  FADD R14, R10, R9 ;  /* 0x000000090a0e7221 */ /* 0x004fe40000000000 */
[----:B------:R-:W2:Y:S04]  /*03d0*/  LDG.E R9, desc[UR6][R6.64+0x10] ;  /* 0x0000100606097981 */ /* 0x000ea8000c1e1900 */
[----:B------:R0:W-:Y:S04]  /*03e0*/  STL [R19], R14 ;  /* 0x0000000e13007387 */ /* 0x0001e80000100800 */
[----:B------:R-:W3:Y:S01]  /*03f0*/  LDL R10, [R21] ;  /* 0x00000000150a7983 */ /* 0x000ee20000100800 */
[----:B------:R-:W-:-:S02]  /*0400*/  I2FP.F32.S32 R11, R11 ;  /* 0x0000000b000b7245 */ /* 0x000fc40000201400 */
[----:B------:R-:W-:Y:S01]  /*0410*/  LEA R23, R23, R0, 0x2 ;  /* 0x0000000017177211 */ /* 0x000fe200078e10ff */
[----:B0-----:R-:W4:Y:S01]  /*0420*/  LDG.E R19, desc[UR6][R6.64+0x1c] ;  /* 0x00001c0606137981 */ /* 0x001f22000c1e1900 */
[----:B--2---:R-:W-:Y:S02]  /*0430*/  IMAD R13, R9, 0x4, R0 ;  /* 0x00000004090d7824 */ /* 0x004fe400078e0200 */
[----:B---3--:R-:W-:Y:S02]  /*0440*/  FADD R12, R11, R10 ;  /* 0x0000000a0b0c7221 */ /* 0x008fe40000000000 */
[----:B------:R-:W0:Y:S04]  /*0450*/  LDS.128 R8, [R3+-0x30] ;  /* 0xffffd00003087984 */ /* 0x000e280000000c00 */
[----:B------:R-:W-:Y:S04]  /*0460*/  STL [R21], R12 ;  /* 0x0000000c15007387 */ /* 0x000fe80000100800 */
[----:B------:R-:W2:Y:S01]  /*0470*/  LDL R15, [R13] ;  /* 0x000000000d0f7983 */ /* 0x000ea20000100800 */
[----:B0-----:R-:W-:-:S05]  /*0480*/  I2FP.F32.S32 R8, R8 ;  /* 0x0000000800087245 */ /* 0x001fca0000201400 */
[----:B--2---:R-:W-:Y:S02]  /*0490*/  FADD R8, R8, R15 ;  /* 0x0000000f08087221 */ /* 0x004fe40000000000 */
[----:B------:R-:W2:Y:S04]  /*04a0*/  LDG.E R15, desc[UR6][R6.64+0x18] ;  /* 0x00001806060f7981 */ /* 0x000ea8000c1e1900 */
[----:B------:R-:W-:Y:S04]  /*04b0*/  STL [R13], R8 ;  /* 0x000000080d007387 */ /* 0x000fe80000100800 */
[----:B------:R-:W3:Y:S01]  /*04c0*/  LDL R14, [R23] ;  /* 0x00000000170e7983 */ /* 0x000ee20000100800 */
[----:B------:R-:W-:Y:S01]  /*04d0*/  I2FP.F32.S32 R9, R9 ;  /* 0x0000000900097245 */ /* 0x000fe20000201400 */
[----:B--2---:R-:W-:-:S04]  /*04e0*/  IMAD R15, R15, 0x4, R0 ;  /* 0x000000040f0f7824 */ /* 0x004fc800078e0200 */
[----:B---3--:R-:W-:-:S05]  /*04f0*/  FADD R14, R9, R14 ;  /* 0x0000000e090e7221 */ /* 0x008fca0000000000 */
[----:B------:R0:W-:Y:S04]  /*0500*/  STL [R23], R14 ;  /* 0x0000000e17007387 */ /* 0x0001e80000100800 */
[----:B------:R-:W2:Y:S01]  /*0510*/  LDL R9, [R15] ;  /* 0x000000000f097983 */ /* 0x000ea20000100800 */
[----:B------:R-:W-:Y:S02]  /*0520*/  I2FP.F32.S32 R10, R10 ;  /* 0x0000000a000a7245 */ /* 0x000fe40000201400 */
[----:B----4-:R-:W-:Y:S02]  /*0530*/  LEA R19, R19, R0, 0x2 ;  /* 0x0000000013137211 */ /* 0x010fe400078e10ff */
[----:B------:R-:W-:Y:S01]  /*0540*/  I2FP.F32.S32 R11, R11 ;  /* 0x0000000b000b7245 */ /* 0x000fe20000201400 */
[----:B0-----:R-:W3:Y:S01]  /*0550*/  LDG.E R23, desc[UR6][R6.64+0x24] ;  /* 0x0000240606177981 */ /* 0x001ee2000c1e1900 */
[----:B--2---:R-:W-:-:S03]  /*0560*/  FADD R12, R10, R9 ;  /* 0x000000090a0c7221 */ /* 0x004fc60000000000 */
[----:B------:R-:W2:Y:S04]  /*0570*/  LDG.E R9, desc[UR6][R6.64+0x20] ;  /* 0x0000200606097981 */ /* 0x000ea8000c1e1900 */
[----:B------:R0:W-:Y:S04]  /*0580*/  STL [R15], R12 ;  /* 0x0000000c0f007387 */ /* 0x0001e80000100800 */
[----:B------:R-:W4:Y:S01]  /*0590*/  LDL R8, [R19] ;  /* 0x0000000013087983 */ /* 0x000f220000100800 */
[----:B---3--:R-:W-:-:S03]  /*05a0*/  LEA R23, R23, R0, 0x2 ;  /* 0x0000000017177211 */ /* 0x008fc600078e10ff */
[----:B0-----:R-:W3:Y:S01]  /*05b0*/  LDG.E R15, desc[UR6][R6.64+0x28] ;  /* 0x00002806060f7981 */ /* 0x001ee2000c1e1900 */
[----:B--2---:R-:W-:Y:S02]  /*05c0*/  IMAD R13, R9, 0x4, R0 ;  /* 0x00000004090d7824 */ /* 0x004fe400078e0200 */
[----:B----4-:R-:W-:Y:S02]  /*05d0*/  FADD R18, R11, R8 ;  /* 0x000000080b127221 */ /* 0x010fe40000000000 */
[----:B------:R-:W0:Y:S04]  /*05e0*/  LDS.128 R8, [R3+-0x20] ;  /* 0xffffe00003087984 */ /* 0x000e280000000c00 */
[----:B------:R1:W-:Y:S04]  /*05f0*/  STL [R19], R18 ;  /* 0x0000001213007387 */ /* 0x0003e80000100800 */
[----:B------:R-:W2:Y:S01]  /*0600*/  LDL R21, [R13] ;  /* 0x000000000d157983 */ /* 0x000ea20000100800 */
[----:B---3--:R-:W-:-:S03]  /*0610*/  IMAD R15, R15, 0x4, R0 ;  /* 0x000000040f0f7824 */ /* 0x008fc600078e0200 */
[----:B-1----:R-:W3:Y:S01]  /*0620*/  LDG.E R19, desc[UR6][R6.64+0x2c] ;  /* 0x00002c0606137981 */ /* 0x002ee2000c1e1900 */
[----:B0-----:R-:W-:-:S05]  /*0630*/  I2FP.F32.S32 R8, R8 ;  /* 0x0000000800087245 */ /* 0x001fca0000201400 */
[----:B--2---:R-:W-:Y:S01]  /*0640*/  FADD R8, R8, R21 ;  /* 0x0000001508087221 */ /* 0x004fe20000000000 */
[----:B------:R-:W-:Y:S01]  /*0650*/  I2FP.F32.S32 R9, R9 ;  /* 0x0000000900097245 */ /* 0x000fe20000201400 */
[----:B------:R-:W2:Y:S04]  /*0660*/  LDG.E R21, desc[UR6][R6.64+0x34] ;  /* 0x0000340606157981 */ /* 0x000ea8000c1e1900 */
[----:B------:R-:W-:Y:S04]  /*0670*/  STL [R13], R8 ;  /* 0x000000080d007387 */ /* 0x000fe80000100800 */
[----:B------:R-:W4:Y:S02]  /*0680*/  LDL R12, [R23] ;  /* 0x00000000170c7983 */ /* 0x000f240000100800 */
[----:B----4-:R-:W-:-:S05]  /*0690*/  FADD R12, R9, R12 ;  /* 0x0000000c090c7221 */ /* 0x010fca0000000000 */
[----:B------:R0:W-:Y:S04]  /*06a0*/  STL [R23], R12 ;  /* 0x0000000c17007387 */ /* 0x0001e80000100800 */
[----:B------:R-:W4:Y:S01]  /*06b0*/  LDL R9, [R15] ;  /* 0x000000000f097983 */ /* 0x000f220000100800 */
[----:B------:R-:W-:Y:S02]  /*06c0*/  I2FP.F32.S32 R10, R10 ;  /* 0x0000000a000a7245 */ /* 0x000fe40000201400 */
[----:B---3--:R-:W-:Y:S02]  /*06d0*/  LEA R19, R19, R0, 0x2 ;  /* 0x0000000013137211 */ /* 0x008fe400078e10ff */
[----:B------:R-:W-:Y:S01]  /*06e0*/  I2FP.F32.S32 R11, R11 ;  /* 0x0000000b000b7245 */ /* 0x000fe20000201400 */
[----:B0-----:R-:W3:Y:S01]  /*06f0*/  LDG.E R23, desc[UR6][R6.64+0x44] ;  /* 0x0000440606177981 */ /* 0x001ee2000c1e1900 */
[----:B----4-:R-:W-:-:S03]  /*0700*/  FADD R14, R10, R9 ;  /* 0x000000090a0e7221 */ /* 0x010fc60000000000 */
[----:B------:R-:W4:Y:S04]  /*0710*/  LDG.E R9, desc[UR6][R6.64+0x30] ;  /* 0x0000300606097981 */ /* 0x000f28000c1e1900 */
[----:B------:R0:W-:Y:S04]  /*0720*/  STL [R15], R14 ;  /* 0x0000000e0f007387 */ /* 0x0001e80000100800 */
[----:B------:R-:W5:Y:S01]  /*0730*/  LDL R8, [R19] ;  /* 0x0000000013087983 */ /* 0x000f620000100800 */
[----:B--2---:R-:W-:-:S03]  /*0740*/  LEA R21, R21, R0, 0x2 ;  /* 0x0000000015157211 */ /* 0x004fc600078e10ff */
[----:B0-----:R-:W2:Y:S01]  /*0750*/  LDG.E R15, desc[UR6][R6.64+0x38] ;  /* 0x00003806060f7981 */ /* 0x001ea2000c1e1900 */
[----:B----4-:R-:W-:Y:S02]  /*0760*/  IMAD R12, R9, 0x4, R0 ;  /* 0x00000004090c7824 */ /* 0x010fe400078e0200 */
[----:B-----5:R-:W-:Y:S02]  /*0770*/  FADD R18, R11, R8 ;  /* 0x000000080b127221 */ /* 0x020fe40000000000 */
[----:B------:R-:W0:Y:S04]  /*0780*/  LDS.128 R8, [R3+-0x10] ;  /* 0xfffff00003087984 */ /* 0x000e280000000c00 */
[----:B------:R1:W-:Y:S04]  /*0790*/  STL [R19], R18 ;  /* 0x0000001213007387 */ /* 0x0003e80000100800 */
[----:B------:R-:W4:Y:S01]  /*07a0*/  LDL R13, [R12] ;  /* 0x000000000c0d7983 */ /* 0x000f220000100800 */
[----:B--2---:R-:W-:-:S03]  /*07b0*/  IMAD R15, R15, 0x4, R0 ;  /* 0x000000040f0f7824 */ /* 0x004fc600078e0200 */
[----:B-1----:R-:W2:Y:S01]  /*07c0*/  LDG.E R19, desc[UR6][R6.64+0x3c] ;  /* 0x00003c0606137981 */ /* 0x002ea2000c1e1900 */
[----:B0-----:R-:W-:-:S05]  /*07d0*/  I2FP.F32.S32 R8, R8 ;  /* 0x0000000800087245 */ /* 0x001fca0000201400 */
[----:B----4-:R-:W-:-:S05]  /*07e0*/  FADD R13, R8, R13 ;  /* 0x0000000d080d7221 */ /* 0x010fca0000000000 */
[----:B------:R-:W-:Y:S04]  /*07f0*/  STL [R12], R13 ;  /* 0x0000000d0c007387 */ /* 0x000fe80000100800 */
[----:B------:R-:W4:Y:S01]  /*0800*/  LDL R8, [R21] ;  /* 0x0000000015087983 */ /* 0x000f220000100800 */
[----:B------:R-:W-:-:S05]  /*0810*/  I2FP.F32.S32 R9, R9 ;  /* 0x0000000900097245 */ /* 0x000fca0000201400 */
[----:B----4-:R-:W-:-:S05]  /*0820*/  FADD R8, R9, R8 ;  /* 0x0000000809087221 */ /* 0x010fca0000000000 */
[----:B------:R-:W-:Y:S04]  /*0830*/  STL [R21], R8 ;  /* 0x0000000815007387 */ /* 0x000fe80000100800 */
[----:B------:R-:W4:Y:S01]  /*0840*/  LDL R9, [R15] ;  /* 0x000000000f097983 */ /* 0x000f220000100800 */
[----:B------:R-:W-:Y:S02]  /*0850*/  I2FP.F32.S32 R10, R10 ;  /* 0x0000000a000a7245 */ /* 0x000fe40000201400 */
[----:B--2---:R-:W-:-:S03]  /*0860*/  LEA R19, R19, R0, 0x2 ;  /* 0x0000000013137211 */ /* 0x004fc600078e10ff */
[----:B----4-:R-:W-:Y:S02]  /*0870*/  FADD R14, R10, R9 ;  /* 0x000000090a0e7221 */ /* 0x010fe40000000000 */
[----:B------:R-:W2:Y:S04]  /*0880*/  LDG.E R9, desc[UR6][R6.64+0x40] ;  /* 0x0000400606097981 */ /* 0x000ea8000c1e1900 */
[----:B------:R0:W-:Y:S04]  /*0890*/  STL [R15], R14 ;  /* 0x0000000e0f007387 */ /* 0x0001e80000100800 */
[----:B------:R-:W4:Y:S01]  /*08a0*/  LDL R10, [R19] ;  /* 0x00000000130a7983 */ /* 0x000f220000100800 */
[----:B------:R-:W-:-:S02]  /*08b0*/  I2FP.F32.S32 R11, R11 ;  /* 0x0000000b000b7245 */ /* 0x000fc40000201400 */
[----:B---3--:R-:W-:Y:S01]  /*08c0*/  LEA R23, R23, R0, 0x2 ;  /* 0x0000000017177211 */ /* 0x008fe200078e10ff */
[----:B0-----:R-:W3:Y:S01]  /*08d0*/  LDG.E R15, desc[UR6][R6.64+0x48] ;  /* 0x00004806060f7981 */ /* 0x001ee2000c1e1900 */
[----:B--2---:R-:W-:Y:S02]  /*08e0*/  IMAD R13, R9, 0x4, R0 ;  /* 0x00000004090d7824 */ /* 0x004fe400078e0200 */
[----:B----4-:R-:W-:Y:S02]  /*08f0*/  FADD R12, R11, R10 ;  /* 0x0000000a0b0c7221 */ /* 0x010fe40000000000 */
[----:B------:R-:W0:Y:S04]  /*0900*/  LDS.128 R8, [R3] ;  /* 0x0000000003087984 */ /* 0x000e280000000c00 */
[----:B------:R1:W-:Y:S04]  /*0910*/  STL [R19], R12 ;  /* 0x0000000c13007387 */ /* 0x0003e80000100800 */
[----:B------:R-:W2:Y:S01]  /*0920*/  LDL R21, [R13] ;  /* 0x000000000d157983 */ /* 0x000ea20000100800 */
[----:B---3--:R-:W-:-:S03]  /*0930*/  IMAD R15, R15, 0x4, R0 ;  /* 0x000000040f0f7824 */ /* 0x008fc600078e0200 */
[----:B-1----:R-:W3:Y:S01]  /*0940*/  LDG.E R19, desc[UR6][R6.64+0x4c] ;  /* 0x00004c0606137981 */ /* 0x002ee2000c1e1900 */
[----:B0-----:R-:W-:-:S05]  /*0950*/  I2FP.F32.S32 R8, R8 ;  /* 0x0000000800087245 */ /* 0x001fca0000201400 */
[----:B--2---:R-:W-:-:S05]  /*0960*/  FADD R8, R8, R21 ;  /* 0x0000001508087221 */ /* 0x004fca0000000000 */
[----:B------:R-:W-:Y:S04]  /*0970*/  STL [R13], R8 ;  /* 0x000000080d007387 */ /* 0x000fe80000100800 */
[----:B------:R-:W2:Y:S01]  /*0980*/  LDL R14, [R23] ;  /* 0x00000000170e7983 */ /* 0x000ea20000100800 */
[----:B------:R-:W-:-:S05]  /*0990*/  I2FP.F32.S32 R9, R9 ;  /* 0x0000000900097245 */ /* 0x000fca0000201400 */
[----:B--2---:R-:W-:-:S05]  /*09a0*/  FADD R14, R9, R14 ;  /* 0x0000000e090e7221 */ /* 0x004fca0000000000 */
[----:B------:R0:W-:Y:S04]  /*09b0*/  STL [R23], R14 ;  /* 0x0000000e17007387 */ /* 0x0001e80000100800 */
[----:B------:R-:W2:Y:S01]  /*09c0*/  LDL R9, [R15] ;  /* 0x000000000f097983 */ /* 0x000ea20000100800 */
[----:B------:R-:W-:Y:S02]  /*09d0*/  I2FP.F32.S32 R10, R10 ;  /* 0x0000000a000a7245 */ /* 0x000fe40000201400 */
[----:B---3--:R-:W-:Y:S02]  /*09e0*/  LEA R19, R19, R0, 0x2 ;  /* 0x0000000013137211 */ /* 0x008fe400078e10ff */
        /* <DEDUP_REMOVED lines=10> */
[----:B------:R-:W0:Y:S04]  /*0a90*/  LDS.128 R8, [R3+0x10] ;  /* 0x0000100003087984 */ /* 0x000e280000000c00 */
        /* <DEDUP_REMOVED lines=25> */
[----:B------:R-:W0:Y:S04]  /*0c30*/  LDS.128 R8, [R3+0x20] ;  /* 0x0000200003087984 */ /* 0x000e280000000c00 */
        /* <DEDUP_REMOVED lines=57> */
[----:B------:R0:W-:Y:S04]  /*0fd0*/  STL [R13], R8 ;  /* 0x000000080d007387 */ /* 0x0001e80000100800 */
[----:B------:R-:W4:Y:S02]  /*0fe0*/  LDL R12, [R23] ;  /* 0x00000000170c7983 */ /* 0x000f240000100800 */
[----:B----4-:R-:W-:-:S05]  /*0ff0*/  FADD R12, R9, R12 ;  /* 0x0000000c090c7221 */ /* 0x010fca0000000000 */
[----:B------:R-:W-:Y:S04]  /*1000*/  STL [R23], R12 ;  /* 0x0000000c17007387 */ /* 0x000fe80000100800 */
[----:B------:R-:W4:Y:S01]  /*1010*/  LDL R9, [R15] ;  /* 0x000000000f097983 */ /* 0x000f220000100800 */
[----:B------:R-:W-:Y:S02]  /*1020*/  I2FP.F32.S32 R10, R10 ;  /* 0x0000000a000a7245 */ /* 0x000fe40000201400 */
[----:B---3--:R-:W-:-:S03]  /*1030*/  LEA R19, R19, R0, 0x2 ;  /* 0x0000000013137211 */ /* 0x008fc600078e10ff */
[----:B----4-:R-:W-:Y:S02]  /*1040*/  FADD R14, R10, R9 ;  /* 0x000000090a0e7221 */ /* 0x010fe40000000000 */
[----:B------:R-:W3:Y:S04]  /*1050*/  LDG.E R9, desc[UR6][R6.64+0x90] ;  /* 0x0000900606097981 */ /* 0x000ee8000c1e1900 */
[----:B------:R1:W-:Y:S04]  /*1060*/  STL [R15], R14 ;  /* 0x0000000e0f007387 */ /* 0x0003e80000100800 */
[----:B0-----:R-:W4:Y:S01]  /*1070*/  LDL R8, [R19] ;  /* 0x0000000013087983 */ /* 0x001f220000100800 */
[----:B------:R-:W-:-:S02]  /*1080*/  I2FP.F32.S32 R11, R11 ;  /* 0x0000000b000b7245 */ /* 0x000fc40000201400 */
[----:B--2---:R-:W-:Y:S01]  /*1090*/  LEA R21, R21, R0, 0x2 ;  /* 0x0000000015157211 */ /* 0x004fe200078e10ff */
[----:B-1----:R-:W2:Y:S01]  /*10a0*/  LDG.E R15, desc[UR6][R6.64+0x98] ;  /* 0x00009806060f7981 */ /* 0x002ea2000c1e1900 */
[----:B---3--:R-:W-:Y:S02]  /*10b0*/  IMAD R12, R9, 0x4, R0 ;  /* 0x00000004090c7824 */ /* 0x008fe400078e0200 */
[----:B----4-:R-:W-:Y:S02]  /*10c0*/  FADD R18, R11, R8 ;  /* 0x000000080b127221 */ /* 0x010fe40000000000 */
[----:B------:R-:W0:Y:S04]  /*10d0*/  LDS.128 R8, [R3+0x50] ;  /* 0x0000500003087984 */ /* 0x000e280000000c00 */
[----:B------:R1:W-:Y:S04]  /*10e0*/  STL [R19], R18 ;  /* 0x0000001213007387 */ /* 0x0003e80000100800 */
[----:B------:R-:W3:Y:S01]  /*10f0*/  LDL R13, [R12] ;  /* 0x000000000c0d7983 */ /* 0x000ee20000100800 */
[----:B--2---:R-:W-:-:S03]  /*1100*/  IMAD R15, R15, 0x4, R0 ;  /* 0x000000040f0f7824 */ /* 0x004fc600078e0200 */
[----:B-1----:R-:W2:Y:S01]  /*1110*/  LDG.E R19, desc[UR6][R6.64+0x9c] ;  /* 0x00009c0606137981 */ /* 0x002ea2000c1e1900 */
[----:B0-----:R-:W-:-:S05]  /*1120*/  I2FP.F32.S32 R8, R8 ;  /* 0x0000000800087245 */ /* 0x001fca0000201400 */
[----:B---3--:R-:W-:-:S05]  /*1130*/  FADD R13, R8, R13 ;  /* 0x0000000d080d7221 */ /* 0x008fca0000000000 */
[----:B------:R0:W-:Y:S04]  /*1140*/  STL [R12], R13 ;  /* 0x0000000d0c007387 */ /* 0x0001e80000100800 */
[----:B------:R-:W3:Y:S01]  /*1150*/  LDL R8, [R21] ;  /* 0x0000000015087983 */ /* 0x000ee20000100800 */
[----:B------:R-:W-:-:S05]  /*1160*/  I2FP.F32.S32 R9, R9 ;  /* 0x0000000900097245 */ /* 0x000fca0000201400 */
[----:B---3--:R-:W-:-:S05]  /*1170*/  FADD R8, R9, R8 ;  /* 0x0000000809087221 */ /* 0x008fca0000000000 */
[----:B------:R1:W-:Y:S04]  /*1180*/  STL [R21], R8 ;  /* 0x0000000815007387 */ /* 0x0003e80000100800 */
[----:B------:R-:W3:Y:S01]  /*1190*/  LDL R9, [R15] ;  /* 0x000000000f097983 */ /* 0x000ee20000100800 */
[----:B------:R-:W-:Y:S02]  /*11a0*/  I2FP.F32.S32 R10, R10 ;  /* 0x0000000a000a7245 */ /* 0x000fe40000201400 */
[----:B--2---:R-:W-:-:S03]  /*11b0*/  LEA R19, R19, R0, 0x2 ;  /* 0x0000000013137211 */ /* 0x004fc600078e10ff */
[----:B---3--:R-:W-:-:S05]  /*11c0*/  FADD R14, R10, R9 ;  /* 0x000000090a0e7221 */ /* 0x008fca0000000000 */
[----:B------:R2:W-:Y:S04]  /*11d0*/  STL [R15], R14 ;  /* 0x0000000e0f007387 */ /* 0x0005e80000100800 */
[----:B------:R-:W0:Y:S01]  /*11e0*/  LDL R10, [R19] ;  /* 0x00000000130a7983 */ /* 0x000e220000100800 */
[----:B------:R-:W-:-:S05]  /*11f0*/  I2FP.F32.S32 R11, R11 ;  /* 0x0000000b000b7245 */ /* 0x000fca0000201400 */
[----:B0-----:R-:W-:-:S05]  /*1200*/  FADD R12, R11, R10 ;  /* 0x0000000a0b0c7221 */ /* 0x001fca0000000000 */
[----:B------:R2:W-:Y:S04]  /*1210*/  STL [R19], R12 ;  /* 0x0000000c13007387 */ /* 0x0005e80000100800 */
[----:B-1----:R-:W3:Y:S02]  /*1220*/  LDL.128 R8, [R1] ;  /* 0x0000000001087983 */ /* 0x002ee40000100c00 */
[----:B---3--:R-:W-:-:S04]  /*1230*/  FMUL R9, R9, 0.10000000149011611938 ;  /* 0x3dcccccd09097820 */ /* 0x008fc80000400000 */
[----:B------:R-:W-:-:S04]  /*1240*/  FFMA R9, R8, -0.20000000298023223877, -R9 ;  /* 0xbe4ccccd08097823 */ /* 0x000fc80000000809 */
[----:B------:R-:W-:-:S04]  /*1250*/  FFMA R10, R10, 0.10000000149011611938, R9 ;  /* 0x3dcccccd0a0a7823 */ /* 0x000fc80000000009 */
[----:B------:R-:W-:-:S05]  /*1260*/  FFMA R11, R11, 0.20000000298023223877, R10 ;  /* 0x3e4ccccd0b0b7823 */ /* 0x000fca000000000a */
[----:B------:R2:W-:Y:S02]  /*1270*/  REDG.E.ADD.F32.FTZ.RN.STRONG.GPU desc[UR6][R4.64], R11 ;  /* 0x0000000b040079a6 */ /* 0x0005e4000c12f306 */
.L_x_1:
[----:B------:R-:W-:Y:S05]  /*1280*/  BSYNC.RECONVERGENT B0 ;  /* 0x0000000000007941 */ /* 0x000fea0003800200 */
.L_x_0:
[----:B------:R-:W-:Y:S01]  /*1290*/  BAR.SYNC.DEFER_BLOCKING 0x0 ;  /* 0x0000000000007b1d */ /* 0x000fe20000010000 */
[----:B--2---:R-:W-:-:S04]  /*12a0*/  VIADD R19, R2, 0xffffffff ;  /* 0xffffffff02137836 */ /* 0x004fc80000000000 */
[----:B------:R-:W-:-:S05]  /*12b0*/  IMAD.WIDE.U32 R18, R19, 0x2000, R16 ;  /* 0x0000200013127825 */ /* 0x000fca00078e0010 */
[----:B0-----:R-:W2:Y:S04]  /*12c0*/  LDG.E.S8 R8, desc[UR6][R18.64] ;  /* 0x0000000612087981 */ /* 0x001ea8000c1e1300 */
[----:B------:R-:W2:Y:S04]  /*12d0*/  LDG.E.S8 R9, desc[UR6][R18.64+0x1] ;  /* 0x0000010612097981 */ /* 0x000ea8000c1e1300 */
[----:B------:R-:W2:Y:S04]  /*12e0*/  LDG.E.S8 R10, desc[UR6][R18.64+0x2] ;  /* 0x00000206120a7981 */ /* 0x000ea8000c1e1300 */
[----:B------:R-:W2:Y:S04]  /*12f0*/  LDG.E.S8 R11, desc[UR6][R18.64+0x3] ;  /* 0x00000306120b7981 */ /* 0x000ea8000c1e1300 */
[----:B------:R-:W3:Y:S04]  /*1300*/  LDG.E.S8 R12, desc[UR6][R18.64+0x4] ;  /* 0x00000406120c7981 */ /* 0x000ee8000c1e1300 */
[----:B------:R-:W3:Y:S04]  /*1310*/  LDG.E.S8 R13, desc[UR6][R18.64+0x5] ;  /* 0x00000506120d7981 */ /* 0x000ee8000c1e1300 */
[----:B------:R-:W3:Y:S04]  /*1320*/  LDG.E.S8 R14, desc[UR6][R18.64+0x6] ;  /* 0x00000606120e7981 */ /* 0x000ee8000c1e1300 */
[----:B------:R-:W3:Y:S01]  /*1330*/  LDG.E.S8 R15, desc[UR6][R18.64+0x7] ;  /* 0x00000706120f7981 */ /* 0x000ee2000c1e1300 */
[----:B------:R-:W-:Y:S01]  /*1340*/  BSSY.RECONVERGENT B0, `(.L_x_2) ;  /* 0x0000107000007945 */ /* 0x000fe20003800200 */
[----:B------:R-:W-:-:S02]  /*1350*/  IMAD.WIDE.U32 R16, R2, 0x2000, R16 ;  /* 0x0000200002107825 */ /* 0x000fc400078e0010 */
[----:B------:R0:W-:Y:S04]  /*1360*/  STL.128 [R1], RZ ;  /* 0x000000ff01007387 */ /* 0x0001e80000100c00 */
[----:B--2---:R0:W-:Y:S04]  /*1370*/  STS.128 [R3], R8 ;  /* 0x0000000803007388 */ /* 0x0041e80000000c00 */
[----:B---3--:R0:W-:Y:S01]  /*1380*/  STS.128 [R3+0x10], R12 ;  /* 0x0000100c03007388 */ /* 0x0081e20000000c00 */
[----:B------:R-:W-:Y:S06]  /*1390*/  BAR.SYNC.DEFER_BLOCKING 0x0 ;  /* 0x0000000000007b1d */ /* 0x000fec0000010000 */
[----:B------:R-:W-:Y:S05]  /*13a0*/  @P0 BRA `(.L_x_3) ;  /* 0x0000001000000947 */ /* 0x000fea0003800000 */
[----:B0-----:R-:W2:Y:S04]  /*13b0*/  LDG.E R9, desc[UR6][R6.64+0xa0] ;  /* 0x0000a00606097981 */ /* 0x001ea8000c1e1900 */
[----:B------:R-:W3:Y:S04]  /*13c0*/  LDG.E R15, desc[UR6][R6.64+0xa4] ;  /* 0x0000a406060f7981 */ /* 0x000ee8000c1e1900 */
[----:B------:R-:W4:Y:S04]  /*13d0*/  LDG.E R19, desc[UR6][R6.64+0xa8] ;  /* 0x0000a80606137981 */ /* 0x000f28000c1e1900 */
[----:B------:R-:W5:Y:S04]  /*13e0*/  LDG.E R21, desc[UR6][R6.64+0xac] ;  /* 0x0000ac0606157981 */ /* 0x000f68000c1e1900 */
[----:B------:R-:W5:Y:S01]  /*13f0*/  LDG.E R23, desc[UR6][R6.64+0xb4] ;  /* 0x0000b40606177981 */ /* 0x000f62000c1e1900 */
[----:B--2---:R-:W-:-:S03]  /*1400*/  LEA R2, R9, R0, 0x2 ;  /* 0x0000000009027211 */ /* 0x004fc600078e10ff */
[----:B------:R-:W0:Y:S04]  /*1410*/  LDS.128 R8, [R3+-0x40] ;  /* 0xffffc00003087984 */ /* 0x000e280000000c00 */
[----:B------:R-:W2:Y:S01]  /*1420*/  LDL R13, [R2] ;  /* 0x00000000020d7983 */ /* 0x000ea20000100800 */
[----:B---3--:R-:W-:Y:S01]  /*1430*/  IMAD R15, R15, 0x4, R0 ;  /* 0x000000040f0f7824 */ /* 0x008fe200078e0200 */
[----:B0-----:R-:W-:-:S05]  /*1440*/  I2FP.F32.S32 R8, R8 ;  /* 0x0000000800087245 */ /* 0x001fca0000201400 */
[----:B--2---:R-:W-:-:S05]  /*1450*/  FADD R13, R8, R13 ;  /* 0x0000000d080d7221 */ /* 0x004fca0000000000 */
[----:B------:R0:W-:Y:S04]  /*1460*/  STL [R2], R13 ;  /* 0x0000000d02007387 */ /* 0x0001e80000100800 */
[----:B------:R-:W2:Y:S01]  /*1470*/  LDL R8, [R15] ;  /* 0x000000000f087983 */ /* 0x000ea20000100800 */
[----:B------:R-:W-:Y:S02]  /*1480*/  I2FP.F32.S32 R9, R9 ;  /* 0x0000000900097245 */ /* 0x000fe40000201400 */
[----:B----4-:R-:W-:-:S03]  /*1490*/  LEA R19, R19, R0, 0x2 ;  /* 0x0000000013137211 */ /* 0x010fc600078e10ff */
[----:B--2---:R-:W-:-:S05]  /*14a0*/  FADD R8, R9, R8 ;  /* 0x0000000809087221 */ /* 0x004fca0000000000 */
[----:B------:R-:W-:Y:S04]  /*14b0*/  STL [R15], R8 ;  /* 0x000000080f007387 */ /* 0x000fe80000100800 */
[----:B------:R-:W2:Y:S01]  /*14c0*/  LDL R9, [R19] ;  /* 0x0000000013097983 */ /* 0x000ea20000100800 */
[----:B------:R-:W-:Y:S01]  /*14d0*/  I2FP.F32.S32 R10, R10 ;  /* 0x0000000a000a7245 */ /* 0x000fe20000201400 */
[----:B-----5:R-:W-:-:S04]  /*14e0*/  IMAD R21, R21, 0x4, R0 ;  /* 0x0000000415157824 */ /* 0x020fc800078e0200 */
[----:B--2---:R-:W-:Y:S02]  /*14f0*/  FADD R12, R10, R9 ;  /* 0x000000090a0c7221 */ /* 0x004fe40000000000 */
[----:B------:R-:W2:Y:S04]  /*1500*/  LDG.E R9, desc[UR6][R6.64+0xb0] ;  /* 0x0000b00606097981 */ /* 0x000ea8000c1e1900 */
[----:B------:R1:W-:Y:S04]  /*1510*/  STL [R19], R12 ;  /* 0x0000000c13007387 */ /* 0x0003e80000100800 */
[----:B0-----:R-:W3:Y:S01]  /*1520*/  LDL R2, [R21] ;  /* 0x0000000015027983 */ /* 0x001ee20000100800 */
[----:B------:R-:W-:Y:S01]  /*1530*/  I2FP.F32.S32 R11, R11 ;  /* 0x0000000b000b7245 */ /* 0x000fe20000201400 */
[----:B------:R-:W-:-:S02]  /*1540*/  IMAD R23, R23, 0x4, R0 ;  /* 0x0000000417177824 */ /* 0x000fc400078e0200 */
[----:B-1----:R-:W4:Y:S01]  /*1550*/  LDG.E R19, desc[UR6][R6.64+0xbc] ;  /* 0x0000bc0606137981 */ /* 0x002f22000c1e1900 */
[----:B--2---:R-:W-:Y:S01]  /*1560*/  LEA R13, R9, R0, 0x2 ;  /* 0x00000000090d7211 */ /* 0x004fe200078e10ff */
[----:B---3--:R-:W-:Y:S02]  /*1570*/  FADD R2, R11, R2 ;  /* 0x000000020b027221 */ /* 0x008fe40000000000 */
[----:B------:R-:W0:Y:S04]  /*1580*/  LDS.128 R8, [R3+-0x30] ;  /* 0xffffd00003087984 */ /* 0x000e280000000c00 */
[----:B------:R1:W-:Y:S04]  /*1590*/  STL [R21], R2 ;  /* 0x0000000215007387 */ /* 0x0003e80000100800 */
[----:B------:R-:W2:Y:S01]  /*15a0*/  LDL R15, [R13] ;  /* 0x000000000d0f7983 */ /* 0x000ea20000100800 */
[----:B----4-:R-:W-:-:S03]  /*15b0*/  IMAD R19, R19, 0x4, R0 ;  /* 0x0000000413137824 */ /* 0x010fc600078e0200 */
[----:B-1----:R-:W3:Y:S01]  /*15c0*/  LDG.E R21, desc[UR6][R6.64+0xc4] ;  /* 0x0000c40606157981 */ /* 0x002ee2000c1e1900 */
[----:B0-----:R-:W-:-:S05]  /*15d0*/  I2FP.F32.S32 R8, R8 ;  /* 0x0000000800087245 */ /* 0x001fca0000201400 */
[----:B--2---:R-:W-:Y:S02]  /*15e0*/  FADD R8, R8, R15 ;  /* 0x0000000f08087221 */ /* 0x004fe40000000000 */
[----:B------:R-:W2:Y:S04]  /*15f0*/  LDG.E R15, desc[UR6][R6.64+0xb8] ;  /* 0x0000b806060f7981 */ /* 0x000ea8000c1e1900 */
[----:B------:R-:W-:Y:S04]  /*1600*/  STL [R13], R8 ;  /* 0x000000080d007387 */ /* 0x000fe80000100800 */
[----:B------:R-:W4:Y:S01]  /*1610*/  LDL R12, [R23] ;  /* 0x00000000170c7983 */ /* 0x000f220000100800 */
[----:B------:R-:W-:-:S02]  /*1620*/  I2FP.F32.S32 R9, R9 ;  /* 0x0000000900097245 */ /* 0x000fc40000201400 */
[----:B--2---:R-:W-:-:S03]  /*1630*/  LEA R15, R15, R0, 0x2 ;  /* 0x000000000f0f7211 */ /* 0x004fc600078e10ff */
[----:B----4-:R-:W-:-:S05]  /*1640*/  FADD R12, R9, R12 ;  /* 0x0000000c090c7221 */ /* 0x010fca0000000000 */
[----:B------:R0:W-:Y:S04]  /*1650*/  STL [R23], R12 ;  /* 0x0000000c17007387 */ /* 0x0001e80000100800 */
[----:B------:R-:W2:Y:S01]  /*1660*/  LDL R9, [R15] ;  /* 0x000000000f097983 */ /* 0x000ea20000100800 */
[----:B------:R-:W-:Y:S02]  /*1670*/  I2FP.F32.S32 R10, R10 ;  /* 0x0000000a000a7245 */ /* 0x000fe40000201400 */
[----:B------:R-:W-:Y:S01]  /*1680*/  I2FP.F32.S32 R11, R11 ;  /* 0x0000000b000b7245 */ /* 0x000fe20000201400 */
[----:B---3--:R-:W-:Y:S01]  /*1690*/  IMAD R21, R21, 0x4, R0 ;  /* 0x0000000415157824 */ /* 0x008fe200078e0200 */
[----:B0-----:R-:W3:Y:S01]  /*16a0*/  LDG.E R23, desc[UR6][R6.64+0xe4] ;  /* 0x0000e40606177981 */ /* 0x001ee2000c1e1900 */
[----:B--2---:R-:W-:-:S03]  /*16b0*/  FADD R2, R10, R9 ;  /* 0x000000090a027221 */ /* 0x004fc60000000000 */
[----:B------:R-:W2:Y:S04]  /*16c0*/  LDG.E R9, desc[UR6][R6.64+0xc0] ;  /* 0x0000c00606097981 */ /* 0x000ea8000c1e1900 */
[----:B------:R0:W-:Y:S04]  /*16d0*/  STL [R15], R2 ;  /* 0x000000020f007387 */ /* 0x0001e80000100800 */
[----:B------:R-:W4:Y:S04]  /*16e0*/  LDL R8, [R19] ;  /* 0x0000000013087983 */ /* 0x000f280000100800 */
[----:B0-----:R-:W5:Y:S01]  /*16f0*/  LDG.E R15, desc[UR6][R6.64+0xc8] ;  /* 0x0000c806060f7981 */ /* 0x001f62000c1e1900 */
[----:B--2---:R-:W-:Y:S01]  /*1700*/  LEA R12, R9, R0, 0x2 ;  /* 0x00000000090c7211 */ /* 0x004fe200078e10ff */
[----:B----4-:R-:W-:-:S02]  /*1710*/  FADD R14, R11, R8 ;  /* 0x000000080b0e7221 */ /* 0x010fc40000000000 */
[----:B------:R-:W0:Y:S04]  /*1720*/  LDS.128 R8, [R3+-0x20] ;  /* 0xffffe00003087984 */ /* 0x000e280000000c00 */
[----:B------:R1:W-:Y:S04]  /*1730*/  STL [R19], R14 ;  /* 0x0000000e13007387 */ /* 0x0003e80000100800 */
[----:B------:R-:W2:Y:S01]  /*1740*/  LDL R13, [R12] ;  /* 0x000000000c0d7983 */ /* 0x000ea20000100800 */
[----:B-----5:R-:W-:-:S03]  /*1750*/  LEA R15, R15, R0, 0x2 ;  /* 0x000000000f0f7211 */ /* 0x020fc600078e10ff */
[----:B-1----:R-:W4:Y:S01]  /*1760*/  LDG.E R19, desc[UR6][R6.64+0xcc] ;  /* 0x0000cc0606137981 */ /* 0x002f22000c1e1900 */
        /* <DEDUP_REMOVED lines=8> */
[----:B------:R-:W-:Y:S01]  /*17f0*/  I2FP.F32.S32 R10, R10 ;  /* 0x0000000a000a7245 */ /* 0x000fe20000201400 */
[----:B----4-:R-:W-:Y:S01]  /*1800*/  IMAD R19, R19, 0x4, R0 ;  /* 0x0000000413137824 */ /* 0x010fe200078e0200 */
[----:B------:R-:W-:Y:S01]  /*1810*/  I2FP.F32.S32 R11, R11 ;  /* 0x0000000b000b7245 */ /* 0x000fe20000201400 */
[----:B0-----:R-:W4:Y:S02]  /*1820*/  LDG.E R21, desc[UR6][R6.64+0xd4] ;  /* 0x0000d40606157981 */ /* 0x001f24000c1e1900 */
[----:B--2---:R-:W-:-:S02]  /*1830*/  FADD R14, R10, R9 ;  /* 0x000000090a0e7221 */ /* 0x004fc40000000000 */
[----:B------:R-:W2:Y:S04]  /*1840*/  LDG.E R9, desc[UR6][R6.64+0xd0] ;  /* 0x0000d00606097981 */ /* 0x000ea8000c1e1900 */
[----:B------:R0:W-:Y:S04]  /*1850*/  STL [R15], R14 ;  /* 0x0000000e0f007387 */ /* 0x0001e80000100800 */
[----:B------:R-:W5:Y:S01]  /*1860*/  LDL R8, [R19] ;  /* 0x0000000013087983 */ /* 0x000f620000100800 */
[----:B----4-:R-:W-:-:S03]  /*1870*/  IMAD R21, R21, 0x4, R0 ;  /* 0x0000000415157824 */ /* 0x010fc600078e0200 */
[----:B0-----:R-:W4:Y:S01]  /*1880*/  LDG.E R15, desc[UR6][R6.64+0xd8] ;  /* 0x0000d806060f7981 */ /* 0x001f22000c1e1900 */
[-C--:B--2---:R-:W-:Y:S01]  /*1890*/  LEA R2, R9, R0.reuse, 0x2 ;  /* 0x0000000009027211 */ /* 0x084fe200078e10ff */
[----:B-----5:R-:W-:Y:S02]  /*18a0*/  FADD R12, R11, R8 ;  /* 0x000000080b0c7221 */ /* 0x020fe40000000000 */
[----:B------:R-:W0:Y:S04]  /*18b0*/  LDS.128 R8, [R3+-0x10] ;  /* 0xfffff00003087984 */ /* 0x000e280000000c00 */
[----:B------:R1:W-:Y:S04]  /*18c0*/  STL [R19], R12 ;  /* 0x0000000c13007387 */ /* 0x0003e80000100800 */
[----:B------:R-:W2:Y:S01]  /*18d0*/  LDL R13, [R2] ;  /* 0x00000000020d7983 */ /* 0x000ea20000100800 */
[----:B----4-:R-:W-:-:S03]  /*18e0*/  LEA R15, R15, R0, 0x2 ;  /* 0x000000000f0f7211 */ /* 0x010fc600078e10ff */
[----:B-1----:R-:W4:Y:S01]  /*18f0*/  LDG.E R19, desc[UR6][R6.64+0xdc] ;  /* 0x0000dc0606137981 */ /* 0x002f22000c1e1900 */
[----:B0-----:R-:W-:-:S05]  /*1900*/  I2FP.F32.S32 R8, R8 ;  /* 0x0000000800087245 */ /* 0x001fca0000201400 */
[----:B--2---:R-:W-:-:S05]  /*1910*/  FADD R13, R8, R13 ;  /* 0x0000000d080d7221 */ /* 0x004fca0000000000 */
[----:B------:R0:W-:Y:S04]  /*1920*/  STL [R2], R13 ;  /* 0x0000000d02007387 */ /* 0x0001e80000100800 */
[----:B------:R-:W2:Y:S01]  /*1930*/  LDL R8, [R21] ;  /* 0x0000000015087983 */ /* 0x000ea20000100800 */
[----:B------:R-:W-:-:S05]  /*1940*/  I2FP.F32.S32 R9, R9 ;  /* 0x0000000900097245 */ /* 0x000fca0000201400 */
[----:B--2---:R-:W-:-:S05]  /*1950*/  FADD R8, R9, R8 ;  /* 0x0000000809087221 */ /* 0x004fca0000000000 */
[----:B------:R-:W-:Y:S04]  /*1960*/  STL [R21], R8 ;  /* 0x0000000815007387 */ /* 0x000fe80000100800 */
[----:B------:R-:W2:Y:S01]  /*1970*/  LDL R9, [R15] ;  /* 0x000000000f097983 */ /* 0x000ea20000100800 */
[----:B------:R-:W-:Y:S01]  /*1980*/  I2FP.F32.S32 R10, R10 ;  /* 0x0000000a000a7245 */ /* 0x000fe20000201400 */
[----:B----4-:R-:W-:-:S04]  /*1990*/  IMAD R19, R19, 0x4, R0 ;  /* 0x0000000413137824 */ /* 0x010fc800078e0200 */
[----:B--2---:R-:W-:Y:S02]  /*19a0*/  FADD R12, R10, R9 ;  /* 0x000000090a0c7221 */ /* 0x004fe40000000000 */
[----:B------:R-:W2:Y:S04]  /*19b0*/  LDG.E R9, desc[UR6][R6.64+0xe0] ;  /* 0x0000e00606097981 */ /* 0x000ea8000c1e1900 */
[----:B------:R1:W-:Y:S04]  /*19c0*/  STL [R15], R12 ;  /* 0x0000000c0f007387 */ /* 0x0003e80000100800 */
[----:B0-----:R-:W4:Y:S01]  /*19d0*/  LDL R2, [R19] ;  /* 0x0000000013027983 */ /* 0x001f220000100800 */
[----:B------:R-:W-:Y:S01]  /*19e0*/  I2FP.F32.S32 R11, R11 ;  /* 0x0000000b000b7245 */ /* 0x000fe20000201400 */
[----:B---3--:R-:W-:-:S02]  /*19f0*/  IMAD R23, R23, 0x4, R0 ;  /* 0x0000000417177824 */ /* 0x008fc400078e0200 */
[----:B-1----:R-:W3:Y:S01]  /*1a00*/  LDG.E R15, desc[UR6][R6.64+0xe8] ;  /* 0x0000e806060f7981 */ /* 0x002ee2000c1e1900 */
[-C--:B--2---:R-:W-:Y:S01]  /*1a10*/  LEA R13, R9, R0.reuse, 0x2 ;  /* 0x00000000090d7211 */ /* 0x084fe200078e10ff */
[----:B----4-:R-:W-:Y:S02]  /*1a20*/  FADD R2, R11, R2 ;  /* 0x000000020b027221 */ /* 0x010fe40000000000 */
[----:B------:R-:W0:Y:S04]  /*1a30*/  LDS.128 R8, [R3] ;  /* 0x0000000003087984 */ /* 0x000e280000000c00 */
[----:B------:R1:W-:Y:S04]  /*1a40*/  STL [R19], R2 ;  /* 0x0000000213007387 */ /* 0x0003e80000100800 */
[----:B------:R-:W2:Y:S01]  /*1a50*/  LDL R21, [R13] ;  /* 0x000000000d157983 */ /* 0x000ea20000100800 */
[----:B---3--:R-:W-:-:S03]  /*1a60*/  LEA R15, R15, R0, 0x2 ;  /* 0x000000000f0f7211 */ /* 0x008fc600078e10ff */
        /* <DEDUP_REMOVED lines=10> */
[----:B------:R-:W-:Y:S01]  /*1b10*/  I2FP.F32.S32 R10, R10 ;  /* 0x0000000a000a7245 */ /* 0x000fe20000201400 */
[--C-:B---3--:R-:W-:Y:S01]  /*1b20*/  IMAD R19, R19, 0x4, R0.reuse ;  /* 0x0000000413137824 */ /* 0x108fe200078e0200 */
[----:B------:R-:W-:Y:S01]  /*1b30*/  I2FP.F32.S32 R11, R11 ;  /* 0x0000000b000b7245 */ /* 0x000fe20000201400 */
[----:B--2---:R-:W-:Y:S01]  /*1b40*/  IMAD R21, R21, 0x4, R0 ;  /* 0x0000000415157824 */ /* 0x004fe200078e0200 */
[----:B0-----:R-:W2:Y:S01]  /*1b50*/  LDG.E R23, desc[UR6][R6.64+0x114] ;  /* 0x0001140606177981 */ /* 0x001ea2000c1e1900 */
[----:B----4-:R-:W-:-:S03]  /*1b60*/  FADD R2, R10, R9 ;  /* 0x000000090a027221 */ /* 0x010fc60000000000 */
[----:B------:R-:W3:Y:S04]  /*1b70*/  LDG.E R9, desc[UR6][R6.64+0xf0] ;  /* 0x0000f00606097981 */ /* 0x000ee8000c1e1900 */
[----:B------:R0:W-:Y:S04]  /*1b80*/  STL [R15], R2 ;  /* 0x000000020f007387 */ /* 0x0001e80000100800 */
[----:B------:R-:W4:Y:S04]  /*1b90*/  LDL R8, [R19] ;  /* 0x0000000013087983 */ /* 0x000f280000100800 */
[----:B0-----:R-:W5:Y:S01]  /*1ba0*/  LDG.E R15, desc[UR6][R6.64+0xf8] ;  /* 0x0000f806060f7981 */ /* 0x001f62000c1e1900 */
[----:B---3--:R-:W-:Y:S01]  /*1bb0*/  LEA R12, R9, R0, 0x2 ;  /* 0x00000000090c7211 */ /* 0x008fe200078e10ff */
[----:B----4-:R-:W-:-:S02]  /*1bc0*/  FADD R14, R11, R8 ;  /* 0x000000080b0e7221 */ /* 0x010fc40000000000 */
[----:B------:R-:W0:Y:S04]  /*1bd0*/  LDS.128 R8, [R3+0x10] ;  /* 0x0000100003087984 */ /* 0x000e280000000c00 */
[----:B------:R1:W-:Y:S04]  /*1be0*/  STL [R19], R14 ;  /* 0x0000000e13007387 */ /* 0x0003e80000100800 */
[----:B------:R-:W3:Y:S01]  /*1bf0*/  LDL R13, [R12] ;  /* 0x000000000c0d7983 */ /* 0x000ee20000100800 */
[----:B-----5:R-:W-:-:S03]  /*1c00*/  LEA R15, R15, R0, 0x2 ;  /* 0x000000000f0f7211 */ /* 0x020fc600078e10ff */
[----:B-1----:R-:W4:Y:S01]  /*1c10*/  LDG.E R19, desc[UR6][R6.64+0xfc] ;  /* 0x0000fc0606137981 */ /* 0x002f22000c1e1900 */
[----:B0-----:R-:W-:-:S05]  /*1c20*/  I2FP.F32.S32 R8, R8 ;  /* 0x0000000800087245 */ /* 0x001fca0000201400 */
[----:B---3--:R-:W-:-:S05]  /*1c30*/  FADD R13, R8, R13 ;  /* 0x0000000d080d7221 */ /* 0x008fca0000000000 */
[----:B------:R-:W-:Y:S04]  /*1c40*/  STL [R12], R13 ;  /* 0x0000000d0c007387 */ /* 0x000fe80000100800 */
[----:B------:R-:W3:Y:S01]  /*1c50*/  LDL R2, [R21] ;  /* 0x0000000015027983 */ /* 0x000ee20000100800 */
[----:B------:R-:W-:-:S05]  /*1c60*/  I2FP.F32.S32 R9, R9 ;  /* 0x0000000900097245 */ /* 0x000fca0000201400 */
[----:B---3--:R-:W-:-:S05]  /*1c70*/  FADD R2, R9, R2 ;  /* 0x0000000209027221 */ /* 0x008fca0000000000 */
[----:B------:R0:W-:Y:S04]  /*1c80*/  STL [R21], R2 ;  /* 0x0000000215007387 */ /* 0x0001e80000100800 */
[----:B------:R-:W3:Y:S01]  /*1c90*/  LDL R9, [R15] ;  /* 0x000000000f097983 */ /* 0x000ee20000100800 */
[----:B------:R-:W-:Y:S01]  /*1ca0*/  I2FP.F32.S32 R10, R10 ;  /* 0x0000000a000a7245 */ /* 0x000fe20000201400 */
[----:B----4-:R-:W-:Y:S01]  /*1cb0*/  IMAD R19, R19, 0x4, R0 ;  /* 0x0000000413137824 */ /* 0x010fe200078e0200 */
[----:B------:R-:W-:Y:S01]  /*1cc0*/  I2FP.F32.S32 R11, R11 ;  /* 0x0000000b000b7245 */ /* 0x000fe20000201400 */
[----:B0-----:R-:W4:Y:S02]  /*1cd0*/  LDG.E R21, desc[UR6][R6.64+0x104] ;  /* 0x0001040606157981 */ /* 0x001f24000c1e1900 */
[----:B---3--:R-:W-:-:S02]  /*1ce0*/  FADD R14, R10, R9 ;  /* 0x000000090a0e7221 */ /* 0x008fc40000000000 */
[----:B------:R-:W3:Y:S04]  /*1cf0*/  LDG.E R9, desc[UR6][R6.64+0x100] ;  /* 0x0001000606097981 */ /* 0x000ee8000c1e1900 */
[----:B------:R0:W-:Y:S04]  /*1d00*/  STL [R15], R14 ;  /* 0x0000000e0f007387 */ /* 0x0001e80000100800 */
[----:B------:R-:W5:Y:S01]  /*1d10*/  LDL R8, [R19] ;  /* 0x0000000013087983 */ /* 0x000f620000100800 */
[----:B----4-:R-:W-:-:S03]  /*1d20*/  IMAD R21, R21, 0x4, R0 ;  /* 0x0000000415157824 */ /* 0x010fc600078e0200 */
[----:B0-----:R-:W4:Y:S01]  /*1d30*/  LDG.E R15, desc[UR6][R6.64+0x108] ;  /* 0x00010806060f7981 */ /* 0x001f22000c1e1900 */
[-C--:B---3--:R-:W-:Y:S01]  /*1d40*/  LEA R2, R9, R0.reuse, 0x2 ;  /* 0x0000000009027211 */ /* 0x088fe200078e10ff */
[----:B-----5:R-:W-:Y:S02]  /*1d50*/  FADD R12, R11, R8 ;  /* 0x000000080b0c7221 */ /* 0x020fe40000000000 */
[----:B------:R-:W0:Y:S04]  /*1d60*/  LDS.128 R8, [R3+0x20] ;  /* 0x0000200003087984 */ /* 0x000e280000000c00 */
[----:B------:R1:W-:Y:S04]  /*1d70*/  STL [R19], R12 ;  /* 0x0000000c13007387 */ /* 0x0003e80000100800 */
[----:B------:R-:W3:Y:S01]  /*1d80*/  LDL R13, [R2] ;  /* 0x00000000020d7983 */ /* 0x000ee20000100800 */
[----:B----4-:R-:W-:-:S03]  /*1d90*/  LEA R15, R15, R0, 0x2 ;  /* 0x000000000f0f7211 */ /* 0x010fc600078e10ff */
[----:B-1----:R-:W4:Y:S01]  /*1da0*/  LDG.E R19, desc[UR6][R6.64+0x10c] ;  /* 0x00010c0606137981 */ /* 0x002f22000c1e1900 */
[----:B0-----:R-:W-:-:S05]  /*1db0*/  I2FP.F32.S32 R8, R8 ;  /* 0x0000000800087245 */ /* 0x001fca0000201400 */
[----:B---3--:R-:W-:-:S05]  /*1dc0*/  FADD R13, R8, R13 ;  /* 0x0000000d080d7221 */ /* 0x008fca0000000000 */
[----:B------:R0:W-:Y:S04]  /*1dd0*/  STL [R2], R13 ;  /* 0x0000000d02007387 */ /* 0x0001e80000100800 */
[----:B------:R-:W3:Y:S01]  /*1de0*/  LDL R8, [R21] ;  /* 0x0000000015087983 */ /* 0x000ee20000100800 */
[----:B------:R-:W-:-:S05]  /*1df0*/  I2FP.F32.S32 R9, R9 ;  /* 0x0000000900097245 */ /* 0x000fca0000201400 */
[----:B---3--:R-:W-:-:S05]  /*1e00*/  FADD R8, R9, R8 ;  /* 0x0000000809087221 */ /* 0x008fca0000000000 */
[----:B------:R-:W-:Y:S04]  /*1e10*/  STL [R21], R8 ;  /* 0x0000000815007387 */ /* 0x000fe80000100800 */
[----:B------:R-:W3:Y:S01]  /*1e20*/  LDL R9, [R15] ;  /* 0x000000000f097983 */ /* 0x000ee20000100800 */
[----:B------:R-:W-:Y:S01]  /*1e30*/  I2FP.F32.S32 R10, R10 ;  /* 0x0000000a000a7245 */ /* 0x000fe20000201400 */
[----:B----4-:R-:W-:-:S04]  /*1e40*/  IMAD R19, R19, 0x4, R0 ;  /* 0x0000000413137824 */ /* 0x010fc800078e0200 */
[----:B---3--:R-:W-:Y:S02]  /*1e50*/  FADD R12, R10, R9 ;  /* 0x000000090a0c7221 */ /* 0x008fe40000000000 */
[----:B------:R-:W3:Y:S04]  /*1e60*/  LDG.E R9, desc[UR6][R6.64+0x110] ;  /* 0x0001100606097981 */ /* 0x000ee8000c1e1900 */
[----:B------:R1:W-:Y:S04]  /*1e70*/  STL [R15], R12 ;  /* 0x0000000c0f007387 */ /* 0x0003e80000100800 */
[----:B0-----:R-:W4:Y:S01]  /*1e80*/  LDL R2, [R19] ;  /* 0x0000000013027983 */ /* 0x001f220000100800 */
[----:B------:R-:W-:Y:S01]  /*1e90*/  I2FP.F32.S32 R11, R11 ;  /* 0x0000000b000b7245 */ /* 0x000fe20000201400 */
[----:B--2---:R-:W-:-:S02]  /*1ea0*/  IMAD R23, R23, 0x4, R0 ;  /* 0x0000000417177824 */ /* 0x004fc400078e0200 */
[----:B-1----:R-:W2:Y:S01]  /*1eb0*/  LDG.E R15, desc[UR6][R6.64+0x118] ;  /* 0x00011806060f7981 */ /* 0x002ea2000c1e1900 */
[-C--:B---3--:R-:W-:Y:S01]  /*1ec0*/  LEA R13, R9, R0.reuse, 0x2 ;  /* 0x00000000090d7211 */ /* 0x088fe200078e10ff */
[----:B----4-:R-:W-:Y:S02]  /*1ed0*/  FADD R2, R11, R2 ;  /* 0x000000020b027221 */ /* 0x010fe40000000000 */
[----:B------:R-:W0:Y:S04]  /*1ee0*/  LDS.128 R8, [R3+0x30] ;  /* 0x0000300003087984 */ /* 0x000e280000000c00 */
[----:B------:R1:W-:Y:S04]  /*1ef0*/  STL [R19], R2 ;  /* 0x0000000213007387 */ /* 0x0003e80000100800 */
[----:B------:R-:W3:Y:S01]  /*1f00*/  LDL R21, [R13] ;  /* 0x000000000d157983 */ /* 0x000ee20000100800 */
[----:B--2---:R-:W-:-:S03]  /*1f10*/  LEA R15, R15, R0, 0x2 ;  /* 0x000000000f0f7211 */ /* 0x004fc600078e10ff */
[----:B-1----:R-:W2:Y:S01]  /*1f20*/  LDG.E R19, desc[UR6][R6.64+0x11c] ;  /* 0x00011c0606137981 */ /* 0x002ea2000c1e1900 */
[----:B0-----:R-:W-:-:S05]  /*1f30*/  I2FP.F32.S32 R8, R8 ;  /* 0x0000000800087245 */ /* 0x001fca0000201400 */
[----:B---3--:R-:W-:Y:S01]  /*1f40*/  FADD R8, R8, R21 ;  /* 0x0000001508087221 */ /* 0x008fe20000000000 */
[----:B------:R-:W-:Y:S01]  /*1f50*/  I2FP.F32.S32 R9, R9 ;  /* 0x0000000900097245 */ /* 0x000fe20000201400 */
[----:B------:R-:W3:Y:S04]  /*1f60*/  LDG.E R21, desc[UR6][R6.64+0x124] ;  /* 0x0001240606157981 */ /* 0x000ee8000c1e1900 */
[----:B------:R0:W-:Y:S04]  /*1f70*/  STL [R13], R8 ;  /* 0x000000080d007387 */ /* 0x0001e80000100800 */
[----:B------:R-:W4:Y:S02]  /*1f80*/  LDL R12, [R23] ;  /* 0x00000000170c7983 */ /* 0x000f240000100800 */
[----:B----4-:R-:W-:-:S05]  /*1f90*/  FADD R12, R9, R12 ;  /* 0x0000000c090c7221 */ /* 0x010fca0000000000 */
[----:B------:R-:W-:Y:S04]  /*1fa0*/  STL [R23], R12 ;  /* 0x0000000c17007387 */ /* 0x000fe80000100800 */
[----:B------:R-:W4:Y:S01]  /*1fb0*/  LDL R9, [R15] ;  /* 0x000000000f097983 */ /* 0x000f220000100800 */
[----:B------:R-:W-:Y:S01]  /*1fc0*/  I2FP.F32.S32 R10, R10 ;  /* 0x0000000a000a7245 */ /* 0x000fe20000201400 */
[----:B--2---:R-:W-:-:S04]  /*1fd0*/  IMAD R19, R19, 0x4, R0 ;  /* 0x0000000413137824 */ /* 0x004fc800078e0200 */
[----:B----4-:R-:W-:Y:S02]  /*1fe0*/  FADD R2, R10, R9 ;  /* 0x000000090a027221 */ /* 0x010fe40000000000 */
        /* <DEDUP_REMOVED lines=8> */
[----:B------:R-:W0:Y:S04]  /*2070*/  LDS.128 R8, [R3+0x40] ;  /* 0x0000400003087984 */ /* 0x000e280000000c00 */
[----:B------:R1:W-:Y:S04]  /*2080*/  STL [R19], R14 ;  /* 0x0000000e13007387 */ /* 0x0003e80000100800 */
[----:B------:R-:W2:Y:S01]  /*2090*/  LDL R13, [R12] ;  /* 0x000000000c0d7983 */ /* 0x000ea20000100800 */
[----:B---3--:R-:W-:-:S03]  /*20a0*/  LEA R15, R15, R0, 0x2 ;  /* 0x000000000f0f7211 */ /* 0x008fc600078e10ff */
        /* <DEDUP_REMOVED lines=10> */
[----:B---3--:R-:W-:Y:S01]  /*2150*/  IMAD R19, R19, 0x4, R0 ;  /* 0x0000000413137824 */ /* 0x008fe200078e0200 */
[----:B------:R-:W-:Y:S01]  /*2160*/  I2FP.F32.S32 R11, R11 ;  /* 0x0000000b000b7245 */ /* 0x000fe20000201400 */
[----:B0-----:R-:W3:Y:S02]  /*2170*/  LDG.E R21, desc[UR6][R6.64+0x134] ;  /* 0x0001340606157981 */ /* 0x001ee4000c1e1900 */
[----:B--2---:R-:W-:-:S02]  /*2180*/  FADD R14, R10, R9 ;  /* 0x000000090a0e7221 */ /* 0x004fc40000000000 */
[----:B------:R-:W2:Y:S04]  /*2190*/  LDG.E R9, desc[UR6][R6.64+0x130] ;  /* 0x0001300606097981 */ /* 0x000ea8000c1e1900 */
[----:B------:R0:W-:Y:S04]  /*21a0*/  STL [R15], R14 ;  /* 0x0000000e0f007387 */ /* 0x0001e80000100800 */
[----:B------:R-:W4:Y:S01]  /*21b0*/  LDL R8, [R19] ;  /* 0x0000000013087983 */ /* 0x000f220000100800 */
[----:B---3--:R-:W-:-:S03]  /*21c0*/  IMAD R21, R21, 0x4, R0 ;  /* 0x0000000415157824 */ /* 0x008fc600078e0200 */
[----:B0-----:R-:W3:Y:S01]  /*21d0*/  LDG.E R15, desc[UR6][R6.64+0x138] ;  /* 0x00013806060f7981 */ /* 0x001ee2000c1e1900 */
        /* <DEDUP_REMOVED lines=9> */
[----:B------:R0:W-:Y:S04]  /*2270*/  STL [R2], R13 ;  /* 0x0000000d02007387 */ /* 0x0001e80000100800 */
[----:B------:R-:W2:Y:S01]  /*2280*/  LDL R8, [R21] ;  /* 0x0000000015087983 */ /* 0x000ea20000100800 */
[----:B------:R-:W-:-:S05]  /*2290*/  I2FP.F32.S32 R9, R9 ;  /* 0x0000000900097245 */ /* 0x000fca0000201400 */
[----:B--2---:R-:W-:-:S05]  /*22a0*/  FADD R8, R9, R8 ;  /* 0x0000000809087221 */ /* 0x004fca0000000000 */
[----:B------:R1:W-:Y:S04]  /*22b0*/  STL [R21], R8 ;  /* 0x0000000815007387 */ /* 0x0003e80000100800 */
[----:B------:R-:W2:Y:S01]  /*22c0*/  LDL R9, [R15] ;  /* 0x000000000f097983 */ /* 0x000ea20000100800 */
[----:B------:R-:W-:Y:S01]  /*22d0*/  I2FP.F32.S32 R10, R10 ;  /* 0x0000000a000a7245 */ /* 0x000fe20000201400 */
[----:B---3--:R-:W-:-:S04]  /*22e0*/  IMAD R19, R19, 0x4, R0 ;  /* 0x0000000413137824 */ /* 0x008fc800078e0200 */
[----:B--2---:R-:W-:-:S05]  /*22f0*/  FADD R12, R10, R9 ;  /* 0x000000090a0c7221 */ /* 0x004fca0000000000 */
[----:B------:R2:W-:Y:S04]  /*2300*/  STL [R15], R12 ;  /* 0x0000000c0f007387 */ /* 0x0005e80000100800 */
[----:B0-----:R-:W3:Y:S01]  /*2310*/  LDL R2, [R19] ;  /* 0x0000000013027983 */ /* 0x001ee20000100800 */
[----:B------:R-:W-:-:S05]  /*2320*/  I2FP.F32.S32 R11, R11 ;  /* 0x0000000b000b7245 */ /* 0x000fca0000201400 */
[----:B---3--:R-:W-:-:S05]  /*2330*/  FADD R2, R11, R2 ;  /* 0x000000020b027221 */ /* 0x008fca0000000000 */
[----:B------:R2:W-:Y:S04]  /*2340*/  STL [R19], R2 ;  /* 0x0000000213007387 */ /* 0x0005e80000100800 */
[----:B-1----:R-:W3:Y:S02]  /*2350*/  LDL.128 R8, [R1] ;  /* 0x0000000001087983 */ /* 0x002ee40000100c00 */
[----:B---3--:R-:W-:-:S04]  /*2360*/  FMUL R9, R9, 0.10000000149011611938 ;  /* 0x3dcccccd09097820 */ /* 0x008fc80000400000 */
[----:B------:R-:W-:-:S04]  /*2370*/  FFMA R9, R8, -0.20000000298023223877, -R9 ;  /* 0xbe4ccccd08097823 */ /* 0x000fc80000000809 */
[----:B------:R-:W-:-:S04]  /*2380*/  FFMA R10, R10, 0.10000000149011611938, R9 ;  /* 0x3dcccccd0a0a7823 */ /* 0x000fc80000000009 */
[----:B------:R-:W-:-:S05]  /*2390*/  FFMA R11, R11, 0.20000000298023223877, R10 ;  /* 0x3e4ccccd0b0b7823 */ /* 0x000fca000000000a */
[----:B------:R2:W-:Y:S02]  /*23a0*/  REDG.E.ADD.F32.FTZ.RN.STRONG.GPU desc[UR6][R4.64], R11 ;  /* 0x0000000b040079a6 */ /* 0x0005e4000c12f306 */
.L_x_3:
[----:B------:R-:W-:Y:S05]  /*23b0*/  BSYNC.RECONVERGENT B0 ;  /* 0x0000000000007941 */ /* 0x000fea0003800200 */
.L_x_2:
[----:B------:R-:W-:Y:S06]  /*23c0*/  BAR.SYNC.DEFER_BLOCKING 0x0 ;  /* 0x0000000000007b1d */ /* 0x000fec0000010000 */
[----:B0-----:R-:W3:Y:S04]  /*23d0*/  LDG.E.S8 R8, desc[UR6][R16.64] ;  /* 0x0000000610087981 */ /* 0x001ee8000c1e1300 */
[----:B------:R-:W3:Y:S04]  /*23e0*/  LDG.E.S8 R9, desc[UR6][R16.64+0x1] ;  /* 0x0000010610097981 */ /* 0x000ee8000c1e1300 */
[----:B------:R-:W3:Y:S04]  /*23f0*/  LDG.E.S8 R10, desc[UR6][R16.64+0x2] ;  /* 0x00000206100a7981 */ /* 0x000ee8000c1e1300 */
[----:B--2---:R-:W3:Y:S04]  /*2400*/  LDG.E.S8 R11, desc[UR6][R16.64+0x3] ;  /* 0x00000306100b7981 */ /* 0x004ee8000c1e1300 */
[----:B------:R-:W2:Y:S04]  /*2410*/  LDG.E.S8 R12, desc[UR6][R16.64+0x4] ;  /* 0x00000406100c7981 */ /* 0x000ea8000c1e1300 */
[----:B------:R-:W2:Y:S04]  /*2420*/  LDG.E.S8 R13, desc[UR6][R16.64+0x5] ;  /* 0x00000506100d7981 */ /* 0x000ea8000c1e1300 */
[----:B------:R-:W2:Y:S04]  /*2430*/  LDG.E.S8 R14, desc[UR6][R16.64+0x6] ;  /* 0x00000606100e7981 */ /* 0x000ea8000c1e1300 */
[----:B------:R-:W2:Y:S01]  /*2440*/  LDG.E.S8 R15, desc[UR6][R16.64+0x7] ;  /* 0x00000706100f7981 */ /* 0x000ea2000c1e1300 */
[----:B------:R-:W-:Y:S03]  /*2450*/  BSSY.RECONVERGENT B0, `(.L_x_4) ;  /* 0x0000106000007945 */ /* 0x000fe60003800200 */
[----:B------:R0:W-:Y:S04]  /*2460*/  STL.128 [R1], RZ ;  /* 0x000000ff01007387 */ /* 0x0001e80000100c00 */
[----:B---3--:R0:W-:Y:S04]  /*2470*/  STS.128 [R3], R8 ;  /* 0x0000000803007388 */ /* 0x0081e80000000c00 */
[----:B--2---:R0:W-:Y:S01]  /*2480*/  STS.128 [R3+0x10], R12 ;  /* 0x0000100c03007388 */ /* 0x0041e20000000c00 */
        /* <DEDUP_REMOVED lines=258> */
.L_x_5:
[----:B------:R-:W-:Y:S05]  /*34b0*/  BSYNC.RECONVERGENT B0 ;  /* 0x0000000000007941 */ /* 0x000fea0003800200 */
.L_x_4:
        /* <DEDUP_REMOVED lines=42> */
[-C--:B--2---:R-:W-:Y:S01]  /*3760*/  LEA R13, R9, R0.reuse, 0x2 ;  /* 0x00000000090d7211 */ /* 0x084fe200078e10ff */
[----:B---3--:R-:W-:Y:S02]  /*3770*/  FADD R2, R11, R2 ;  /* 0x000000020b027221 */ /* 0x008fe40000000000 */
[----:B------:R-:W0:Y:S04]  /*3780*/  LDS.128 R8, [R3+-0x30] ;  /* 0xffffd00003087984 */ /* 0x000e280000000c00 */
[----:B------:R1:W-:Y:S04]  /*3790*/  STL [R21], R2 ;  /* 0x0000000215007387 */ /* 0x0003e80000100800 */
[----:B------:R-:W2:Y:S01]  /*37a0*/  LDL R15, [R13] ;  /* 0x000000000d0f7983 */ /* 0x000ea20000100800 */
[----:B----4-:R-:W-:-:S03]  /*37b0*/  LEA R19, R19, R0, 0x2 ;  /* 0x0000000013137211 */ /* 0x010fc600078e10ff */
        /* <DEDUP_REMOVED lines=12> */
[----:B------:R-:W-:Y:S02]  /*3880*/  I2FP.F32.S32 R11, R11 ;  /* 0x0000000b000b7245 */ /* 0x000fe40000201400 */
[----:B---3--:R-:W-:Y:S01]  /*3890*/  LEA R21, R21, R0, 0x2 ;  /* 0x0000000015157211 */ /* 0x008fe200078e10ff */
[----:B0-----:R-:W3:Y:S01]  /*38a0*/  LDG.E R23, desc[UR6][R6.64+0x224] ;  /* 0x0002240606177981 */ /* 0x001ee2000c1e1900 */
[----:B--2---:R-:W-:-:S03]  /*38b0*/  FADD R2, R10, R9 ;  /* 0x000000090a027221 */ /* 0x004fc60000000000 */
[----:B------:R-:W2:Y:S04]  /*38c0*/  LDG.E R9, desc[UR6][R6.64+0x200] ;  /* 0x0002000606097981 */ /* 0x000ea8000c1e1900 */
[----:B------:R0:W-:Y:S04]  /*38d0*/  STL [R15], R2 ;  /* 0x000000020f007387 */ /* 0x0001e80000100800 */
[----:B------:R-:W4:Y:S04]  /*38e0*/  LDL R8, [R19] ;  /* 0x0000000013087983 */ /* 0x000f280000100800 */
[----:B0-----:R-:W5:Y:S01]  /*38f0*/  LDG.E R15, desc[UR6][R6.64+0x208] ;  /* 0x00020806060f7981 */ /* 0x001f62000c1e1900 */
[----:B--2---:R-:W-:-:S02]  /*3900*/  IMAD R12, R9, 0x4, R0 ;  /* 0x00000004090c7824 */ /* 0x004fc400078e0200 */
[----:B----4-:R-:W-:Y:S02]  /*3910*/  FADD R14, R11, R8 ;  /* 0x000000080b0e7221 */ /* 0x010fe40000000000 */
        /* <DEDUP_REMOVED lines=21> */
[----:B----4-:R-:W-:-:S03]  /*3a70*/  LEA R21, R21, R0, 0x2 ;  /* 0x0000000015157211 */ /* 0x010fc600078e10ff */
[----:B0-----:R-:W4:Y:S01]  /*3a80*/  LDG.E R15, desc[UR6][R6.64+0x218] ;  /* 0x00021806060f7981 */ /* 0x001f22000c1e1900 */
[----:B--2---:R-:W-:Y:S01]  /*3a90*/  LEA R2, R9, R0, 0x2 ;  /* 0x0000000009027211 */ /* 0x004fe200078e10ff */
[----:B-----5:R-:W-:Y:S02]  /*3aa0*/  FADD R12, R11, R8 ;  /* 0x000000080b0c7221 */ /* 0x020fe40000000000 */
[----:B------:R-:W0:Y:S04]  /*3ab0*/  LDS.128 R8, [R3+-0x10] ;  /* 0xfffff00003087984 */ /* 0x000e280000000c00 */
[----:B------:R1:W-:Y:S04]  /*3ac0*/  STL [R19], R12 ;  /* 0x0000000c13007387 */ /* 0x0003e80000100800 */
[----:B------:R-:W2:Y:S01]  /*3ad0*/  LDL R13, [R2] ;  /* 0x00000000020d7983 */ /* 0x000ea20000100800 */
[----:B----4-:R-:W-:-:S03]  /*3ae0*/  IMAD R15, R15, 0x4, R0 ;  /* 0x000000040f0f7824 */ /* 0x010fc600078e0200 */
        /* <DEDUP_REMOVED lines=9> */
[----:B------:R-:W-:Y:S02]  /*3b80*/  I2FP.F32.S32 R10, R10 ;  /* 0x0000000a000a7245 */ /* 0x000fe40000201400 */
[----:B----4-:R-:W-:-:S03]  /*3b90*/  LEA R19, R19, R0, 0x2 ;  /* 0x0000000013137211 */ /* 0x010fc600078e10ff */
        /* <DEDUP_REMOVED lines=38> */
[----:B--2---:R-:W-:-:S03]  /*3e00*/  LEA R15, R15, R0, 0x2 ;  /* 0x000000000f0f7211 */ /* 0x004fc600078e10ff */
[----:B-1----:R-:W2:Y:S01]  /*3e10*/  LDG.E R19, desc[UR6][R6.64+0x23c] ;  /* 0x00023c0606137981 */ /* 0x002ea2000c1e1900 */
[----:B0-----:R-:W-:-:S05]  /*3e20*/  I2FP.F32.S32 R8, R8 ;  /* 0x0000000800087245 */ /* 0x001fca0000201400 */
[----:B----4-:R-:W-:-:S05]  /*3e30*/  FADD R13, R8, R13 ;  /* 0x0000000d080d7221 */ /* 0x010fca0000000000 */
[----:B------:R-:W-:Y:S04]  /*3e40*/  STL [R12], R13 ;  /* 0x0000000d0c007387 */ /* 0x000fe80000100800 */
[----:B------:R-:W4:Y:S01]  /*3e50*/  LDL R2, [R21] ;  /* 0x0000000015027983 */ /* 0x000f220000100800 */
[----:B------:R-:W-:-:S05]  /*3e60*/  I2FP.F32.S32 R9, R9 ;  /* 0x0000000900097245 */ /* 0x000fca0000201400 */
[----:B----4-:R-:W-:-:S05]  /*3e70*/  FADD R2, R9, R2 ;  /* 0x0000000209027221 */ /* 0x010fca0000000000 */
[----:B------:R0:W-:Y:S04]  /*3e80*/  STL [R21], R2 ;  /* 0x0000000215007387 */ /* 0x0001e80000100800 */
[----:B------:R-:W4:Y:S01]  /*3e90*/  LDL R9, [R15] ;  /* 0x000000000f097983 */ /* 0x000f220000100800 */
[----:B------:R-:W-:Y:S01]  /*3ea0*/  I2FP.F32.S32 R10, R10 ;  /* 0x0000000a000a7245 */ /* 0x000fe20000201400 */
[----:B--2---:R-:W-:Y:S01]  /*3eb0*/  IMAD R19, R19, 0x4, R0 ;  /* 0x0000000413137824 */ /* 0x004fe200078e0200 */
[----:B------:R-:W-:Y:S01]  /*3ec0*/  I2FP.F32.S32 R11, R11 ;  /* 0x0000000b000b7245 */ /* 0x000fe20000201400 */
[----:B0-----:R-:W2:Y:S02]  /*3ed0*/  LDG.E R21, desc[UR6][R6.64+0x244] ;  /* 0x0002440606157981 */ /* 0x001ea4000c1e1900 */
[----:B----4-:R-:W-:-:S02]  /*3ee0*/  FADD R14, R10, R9 ;  /* 0x000000090a0e7221 */ /* 0x010fc40000000000 */
[----:B------:R-:W4:Y:S04]  /*3ef0*/  LDG.E R9, desc[UR6][R6.64+0x240] ;  /* 0x0002400606097981 */ /* 0x000f28000c1e1900 */
[----:B------:R0:W-:Y:S04]  /*3f00*/  STL [R15], R14 ;  /* 0x0000000e0f007387 */ /* 0x0001e80000100800 */
[----:B------:R-:W5:Y:S01]  /*3f10*/  LDL R8, [R19] ;  /* 0x0000000013087983 */ /* 0x000f620000100800 */
[----:B--2---:R-:W-:-:S03]  /*3f20*/  LEA R21, R21, R0, 0x2 ;  /* 0x0000000015157211 */ /* 0x004fc600078e10ff */
[----:B0-----:R-:W2:Y:S01]  /*3f30*/  LDG.E R15, desc[UR6][R6.64+0x248] ;  /* 0x00024806060f7981 */ /* 0x001ea2000c1e1900 */
[----:B----4-:R-:W-:Y:S01]  /*3f40*/  LEA R2, R9, R0, 0x2 ;  /* 0x0000000009027211 */ /* 0x010fe200078e10ff */
        /* <DEDUP_REMOVED lines=8> */
[----:B------:R0:W-:Y:S04]  /*3fd0*/  STL [R2], R13 ;  /* 0x0000000d02007387 */ /* 0x0001e80000100800 */
        /* <DEDUP_REMOVED lines=37> */
[-C--:B--2---:R-:W-:Y:S01]  /*4230*/  LEA R21, R21, R0.reuse, 0x2 ;  /* 0x0000000015157211 */ /* 0x084fe200078e10ff */
[----:B-1----:R-:W2:Y:S01]  /*4240*/  LDG.E R15, desc[UR6][R6.64+0x268] ;  /* 0x00026806060f7981 */ /* 0x002ea2000c1e1900 */
[----:B---3--:R-:W-:Y:S02]  /*4250*/  IMAD R12, R9, 0x4, R0 ;  /* 0x00000004090c7824 */ /* 0x008fe400078e0200 */
[----:B----4-:R-:W-:Y:S02]  /*4260*/  FADD R14, R11, R8 ;  /* 0x000000080b0e7221 */ /* 0x010fe40000000000 */
[----:B------:R-:W0:Y:S04]  /*4270*/  LDS.128 R8, [R3+0x40] ;  /* 0x0000400003087984 */ /* 0x000e280000000c00 */
[----:B------:R1:W-:Y:S04]  /*4280*/  STL [R19], R14 ;  /* 0x0000000e13007387 */ /* 0x0003e80000100800 */
[----:B------:R-:W3:Y:S01]  /*4290*/  LDL R13, [R12] ;  /* 0x000000000c0d7983 */ /* 0x000ee20000100800 */
[----:B--2---:R-:W-:-:S03]  /*42a0*/  LEA R15, R15, R0, 0x2 ;  /* 0x000000000f0f7211 */ /* 0x004fc600078e10ff */
[----:B-1----:R-:W2:Y:S01]  /*42b0*/  LDG.E R19, desc[UR6][R6.64+0x26c] ;  /* 0x00026c0606137981 */ /* 0x002ea2000c1e1900 */
        /* <DEDUP_REMOVED lines=9> */
[----:B--2---:R-:W-:Y:S01]  /*4350*/  IMAD R19, R19, 0x4, R0 ;  /* 0x0000000413137824 */ /* 0x004fe200078e0200 */
[----:B------:R-:W-:Y:S01]  /*4360*/  I2FP.F32.S32 R11, R11 ;  /* 0x0000000b000b7245 */ /* 0x000fe20000201400 */
[----:B0-----:R-:W2:Y:S02]  /*4370*/  LDG.E R21, desc[UR6][R6.64+0x274] ;  /* 0x0002740606157981 */ /* 0x001ea4000c1e1900 */
[----:B---3--:R-:W-:-:S02]  /*4380*/  FADD R14, R10, R9 ;  /* 0x000000090a0e7221 */ /* 0x008fc40000000000 */
[----:B------:R-:W3:Y:S04]  /*4390*/  LDG.E R9, desc[UR6][R6.64+0x270] ;  /* 0x0002700606097981 */ /* 0x000ee8000c1e1900 */
[----:B------:R0:W-:Y:S04]  /*43a0*/  STL [R15], R14 ;  /* 0x0000000e0f007387 */ /* 0x0001e80000100800 */
[----:B------:R-:W4:Y:S01]  /*43b0*/  LDL R8, [R19] ;  /* 0x0000000013087983 */ /* 0x000f220000100800 */
[----:B--2---:R-:W-:-:S03]  /*43c0*/  LEA R21, R21, R0, 0x2 ;  /* 0x0000000015157211 */ /* 0x004fc600078e10ff */
[----:B0-----:R-:W2:Y:S01]  /*43d0*/  LDG.E R15, desc[UR6][R6.64+0x278] ;  /* 0x00027806060f7981 */ /* 0x001ea2000c1e1900 */
[----:B---3--:R-:W-:Y:S01]  /*43e0*/  LEA R2, R9, R0, 0x2 ;  /* 0x0000000009027211 */ /* 0x008fe200078e10ff */
        /* <DEDUP_REMOVED lines=28> */
.L_x_7:
[----:B------:R-:W-:Y:S05]  /*45b0*/  BSYNC.RECONVERGENT B0 ;  /* 0x0000000000007941 */ /* 0x000fea0003800200 */
.L_x_6:
        /* <DEDUP_REMOVED lines=38> */
[----:B0-----:R-:W3:Y:S01]  /*4820*/  LDL R2, [R19] ;  /* 0x0000000013027983 */ /* 0x001ee20000100800 */
[----:B------:R-:W-:-:S02]  /*4830*/  I2FP.F32.S32 R11, R11 ;  /* 0x0000000b000b7245 */ /* 0x000fc40000201400 */
[----:B------:R-:W-:Y:S01]  /*4840*/  LEA R21, R21, R0, 0x2 ;  /* 0x0000000015157211 */ /* 0x000fe200078e10ff */
[----:B-1----:R-:W4:Y:S01]  /*4850*/  LDG.E R17, desc[UR6][R6.64+0x29c] ;  /* 0x00029c0606117981 */ /* 0x002f22000c1e1900 */
[----:B--2---:R-:W-:Y:S02]  /*4860*/  IMAD R13, R9, 0x4, R0 ;  /* 0x00000004090d7824 */ /* 0x004fe400078e0200 */
        /* <DEDUP_REMOVED lines=30> */
[----:B-----5:R-:W-:-:S03]  /*4a50*/  IMAD R15, R15, 0x4, R0 ;  /* 0x000000040f0f7824 */ /* 0x020fc600078e0200 */
        /* <DEDUP_REMOVED lines=10> */
[----:B----4-:R-:W-:Y:S02]  /*4b00*/  LEA R17, R17, R0, 0x2 ;  /* 0x0000000011117211 */ /* 0x010fe400078e10ff */
[----:B------:R-:W-:Y:S01]  /*4b10*/  I2FP.F32.S32 R11, R11 ;  /* 0x0000000b000b7245 */ /* 0x000fe20000201400 */
[----:B0-----:R-:W4:Y:S01]  /*4b20*/  LDG.E R19, desc[UR6][R6.64+0x2b4] ;  /* 0x0002b40606137981 */ /* 0x001f22000c1e1900 */
[----:B--2---:R-:W-:-:S03]  /*4b30*/  FADD R14, R10, R9 ;  /* 0x000000090a0e7221 */ /* 0x004fc60000000000 */
        /* <DEDUP_REMOVED lines=26> */
[----:B------:R-:W-:-:S02]  /*4ce0*/  I2FP.F32.S32 R11, R11 ;  /* 0x0000000b000b7245 */ /* 0x000fc40000201400 */
[-C--:B---3--:R-:W-:Y:S01]  /*4cf0*/  LEA R21, R21, R0.reuse, 0x2 ;  /* 0x0000000015157211 */ /* 0x088fe200078e10ff */
[----:B-1----:R-:W3:Y:S01]  /*4d00*/  LDG.E R15, desc[UR6][R6.64+0x2c8] ;  /* 0x0002c806060f7981 */ /* 0x002ee2000c1e1900 */
[----:B--2---:R-:W-:Y:S02]  /*4d10*/  IMAD R13, R9, 0x4, R0 ;  /* 0x00000004090d7824 */ /* 0x004fe400078e0200 */
        /* <DEDUP_REMOVED lines=16> */
[----:B---3--:R-:W-:Y:S01]  /*4e20*/  IMAD R17, R17, 0x4, R0 ;  /* 0x0000000411117824 */ /* 0x008fe200078e0200 */
[----:B------:R-:W-:Y:S02]  /*4e30*/  I2FP.F32.S32 R11, R11 ;  /* 0x0000000b000b7245 */ /* 0x000fe40000201400 */
[----:B--2---:R-:W-:Y:S01]  /*4e40*/  LEA R19, R19, R0, 0x2 ;  /* 0x0000000013137211 */ /* 0x004fe200078e10ff */
        /* <DEDUP_REMOVED lines=11> */
[----:B-----5:R-:W-:-:S03]  /*4f00*/  IMAD R15, R15, 0x4, R0 ;  /* 0x000000040f0f7824 */ /* 0x020fc600078e0200 */
        /* <DEDUP_REMOVED lines=9> */
[----:B------:R-:W-:Y:S02]  /*4fa0*/  I2FP.F32.S32 R10, R10 ;  /* 0x0000000a000a7245 */ /* 0x000fe40000201400 */
[----:B----4-:R-:W-:Y:S02]  /*4fb0*/  LEA R17, R17, R0, 0x2 ;  /* 0x0000000011117211 */ /* 0x010fe400078e10ff */
[----:B------:R-:W-:Y:S01]  /*4fc0*/  I2FP.F32.S32 R11, R11 ;  /* 0x0000000b000b7245 */ /* 0x000fe20000201400 */
[----:B0-----:R-:W4:Y:S01]  /*4fd0*/  LDG.E R19, desc[UR6][R6.64+0x2e4] ;  /* 0x0002e40606137981 */ /* 0x001f22000c1e1900 */
[----:B---3--:R-:W-:-:S03]  /*4fe0*/  FADD R14, R10, R9 ;  /* 0x000000090a0e7221 */ /* 0x008fc60000000000 */
        /* <DEDUP_REMOVED lines=20> */
[----:B------:R-:W-:Y:S02]  /*5130*/  I2FP.F32.S32 R10, R10 ;  /* 0x0000000a000a7245 */ /* 0x000fe40000201400 */
[----:B----4-:R-:W-:-:S03]  /*5140*/  LEA R17, R17, R0, 0x2 ;  /* 0x0000000011117211 */ /* 0x010fc600078e10ff */
[----:B---3--:R-:W-:Y:S02]  /*5150*/  FADD R12, R10, R9 ;  /* 0x000000090a0c7221 */ /* 0x008fe40000000000 */
        /* <DEDUP_REMOVED lines=28> */
[----:B------:R-:W-:-:S02]  /*5320*/  I2FP.F32.S32 R11, R11 ;  /* 0x0000000b000b7245 */ /* 0x000fc40000201400 */
[-C--:B---3--:R-:W-:Y:S01]  /*5330*/  LEA R19, R19, R0.reuse, 0x2 ;  /* 0x0000000013137211 */ /* 0x088fe200078e10ff */
[----:B-1----:R-:W3:Y:S01]  /*5340*/  LDG.E R15, desc[UR6][R6.64+0x308] ;  /* 0x00030806060f7981 */ /* 0x002ee2000c1e1900 */
[----:B--2---:R-:W-:Y:S01]  /*5350*/  LEA R12, R9, R0, 0x2 ;  /* 0x00000000090c7211 */ /* 0x004fe200078e10ff */
        /* <DEDUP_REMOVED lines=22> */
[----:B---3--:R-:W-:-:S03]  /*54c0*/  IMAD R19, R19, 0x4, R0 ;  /* 0x0000000413137824 */ /* 0x008fc600078e0200 */
[----:B0-----:R-:W3:Y:S01]  /*54d0*/  LDG.E R15, desc[UR6][R6.64+0x318] ;  /* 0x00031806060f7981 */ /* 0x001ee2000c1e1900 */
[----:B--2---:R-:W-:Y:S01]  /*54e0*/  LEA R2, R9, R0, 0x2 ;  /* 0x0000000009027211 */ /* 0x004fe200078e10ff */
[----:B----4-:R-:W-:Y:S02]  /*54f0*/  FADD R12, R11, R8 ;  /* 0x000000080b0c7221 */ /* 0x010fe40000000000 */
[----:B------:R-:W0:Y:S04]  /*5500*/  LDS.128 R8, [R3+0x50] ;  /* 0x0000500003087984 */ /* 0x000e280000000c00 */
[----:B------:R-:W-:Y:S04]  /*5510*/  STL [R17], R12 ;  /* 0x0000000c11007387 */ /* 0x000fe80000100800 */
[----:B------:R-:W2:Y:S01]  /*5520*/  LDL R13, [R2] ;  /* 0x00000000020d7983 */ /* 0x000ea20000100800 */
[----:B0-----:R-:W-:-:S05]  /*5530*/  I2FP.F32.S32 R8, R8 ;  /* 0x0000000800087245 */ /* 0x001fca0000201400 */
[----:B--2---:R-:W-:-:S05]  /*5540*/  FADD R13, R8, R13 ;  /* 0x0000000d080d7221 */ /* 0x004fca0000000000 */
[----:B------:R0:W-:Y:S04]  /*5550*/  STL [R2], R13 ;  /* 0x0000000d02007387 */ /* 0x0001e80000100800 */
[----:B------:R-:W2:Y:S01]  /*5560*/  LDL R8, [R19] ;  /* 0x0000000013087983 */ /* 0x000ea20000100800 */
[----:B------:R-:W-:Y:S02]  /*5570*/  I2FP.F32.S32 R9, R9 ;  /* 0x0000000900097245 */ /* 0x000fe40000201400 */
[----:B---3--:R-:W-:-:S03]  /*5580*/  LEA R15, R15, R0, 0x2 ;  /* 0x000000000f0f7211 */ /* 0x008fc600078e10ff */
[----:B--2---:R-:W-:Y:S02]  /*5590*/  FADD R8, R9, R8 ;  /* 0x0000000809087221 */ /* 0x004fe40000000000 */
[----:B------:R-:W2:Y:S04]  /*55a0*/  LDG.E R9, desc[UR6][R6.64+0x31c] ;  /* 0x00031c0606097981 */ /* 0x000ea8000c1e1900 */
[----:B------:R1:W-:Y:S04]  /*55b0*/  STL [R19], R8 ;  /* 0x0000000813007387 */ /* 0x0003e80000100800 */
[----:B------:R-:W3:Y:S01]  /*55c0*/  LDL R3, [R15] ;  /* 0x000000000f037983 */ /* 0x000ee20000100800 */
[----:B------:R-:W-:-:S02]  /*55d0*/  I2FP.F32.S32 R10, R10 ;  /* 0x0000000a000a7245 */ /* 0x000fc40000201400 */
        /* <DEDUP_REMOVED lines=13> */
.L_x_9:
[----:B------:R-:W-:Y:S05]  /*56b0*/  BSYNC.RECONVERGENT B0 ;  /* 0x0000000000007941 */ /* 0x000fea0003800200 */
.L_x_8:
[----:B------:R-:W-:Y:S06]  /*56c0*/  BAR.SYNC.DEFER_BLOCKING 0x0 ;  /* 0x0000000000007b1d */ /* 0x000fec0000010000 */
[----:B------:R-:W-:Y:S05]  /*56d0*/  EXIT ;  /* 0x000000000000794d */ /* 0x000fea0003800000 */
.L_x_10:
[----:B------:R-:W-:-:S00]  /*56e0*/  BRA `(.L_x_10) ;  /* 0xfffffffc00fc7947 */ /* 0x000fc0000383ffff */
[----:B------:R-:W-:-:S00]  /*56f0*/  NOP ;  /* 0x0000000000007918 */ /* 0x000fc00000000000 */
        /* <DEDUP_REMOVED lines=8> */
.L_x_11:


//--------------------- .nv.shared._Z4convPcPiPf  --------------------------
	.section	.nv.shared._Z4convPcPiPf,"aw",@nobits
	.sectionflags	@""
	.align	4
.nv.shared._Z4convPcPiPf:
	.zero		33792


//--------------------- .nv.shared.reserved.0     --------------------------
	.section	.nv.shared.reserved.0,"aw",@nobits
	.weak		__nv_reservedSMEM_offset_0_alias
	.size		__nv_reservedSMEM_offset_0_alias, 0, 64
	.other		__nv_reservedSMEM_offset_0_alias,@"STO_CUDA_RESERVED_SHARED STV_DEFAULT"
__nv_reservedSMEM_offset_0_alias:
	.zero		0
	.zero		64


//--------------------- .nv.constant0._Z4convPcPiPf --------------------------
	.section	.nv.constant0._Z4convPcPiPf,"a",@progbits
	.sectionflags	@""
	.align	4
.nv.constant0._Z4convPcPiPf:
	.zero		920


//--------------------- SYMBOLS --------------------------

	.type		.nv.reservedSmem.offset0,@object
	.size		.nv.reservedSmem.offset0,0x4
	.type		.nv.reservedSmem.cap,@object
	.size		.nv.reservedSmem.cap,0x4
